//
// Generated by NVIDIA NVVM Compiler
//
// Compiler Build ID: CL-36424714
// Cuda compilation tools, release 13.0, V13.0.88
// Based on NVVM 20.0.0
//

.version 9.0
.target sm_100
.address_size 64

	// .globl	_Z10kernel_ddcPfS_S_fS_S_
.global .align 4 .b8 mixed_data_re[263168];
.global .align 4 .b8 mixed_data_im[263168];
// _ZZ10kernel_ddcPfS_S_fS_S_E17fir_coeffs_shared has been demoted

.visible .entry _Z10kernel_ddcPfS_S_fS_S_(
	.param .u64 .ptr .align 1 _Z10kernel_ddcPfS_S_fS_S__param_0,
	.param .u64 .ptr .align 1 _Z10kernel_ddcPfS_S_fS_S__param_1,
	.param .u64 .ptr .align 1 _Z10kernel_ddcPfS_S_fS_S__param_2,
	.param .f32 _Z10kernel_ddcPfS_S_fS_S__param_3,
	.param .u64 .ptr .align 1 _Z10kernel_ddcPfS_S_fS_S__param_4,
	.param .u64 .ptr .align 1 _Z10kernel_ddcPfS_S_fS_S__param_5
)
{
	.reg .pred 	%p<14>;
	.reg .b32 	%r<42>;
	.reg .b32 	%f<119>;
	.reg .b64 	%rd<36>;
	// demoted variable
	.shared .align 4 .b8 _ZZ10kernel_ddcPfS_S_fS_S_E17fir_coeffs_shared[1024];
	ld.param.u64 	%rd4, [_Z10kernel_ddcPfS_S_fS_S__param_0];
	ld.param.u64 	%rd8, [_Z10kernel_ddcPfS_S_fS_S__param_1];
	ld.param.u64 	%rd5, [_Z10kernel_ddcPfS_S_fS_S__param_2];
	ld.param.f32 	%f6, [_Z10kernel_ddcPfS_S_fS_S__param_3];
	ld.param.u64 	%rd6, [_Z10kernel_ddcPfS_S_fS_S__param_4];
	ld.param.u64 	%rd7, [_Z10kernel_ddcPfS_S_fS_S__param_5];
	cvta.to.global.u64 	%rd9, %rd8;
	mov.u32 	%r1, %tid.x;
	mul.wide.u32 	%rd10, %r1, 4;
	add.s64 	%rd11, %rd9, %rd10;
	ld.global.f32 	%f7, [%rd11];
	shl.b32 	%r12, %r1, 2;
	mov.u32 	%r13, _ZZ10kernel_ddcPfS_S_fS_S_E17fir_coeffs_shared;
	add.s32 	%r14, %r13, %r12;
	st.shared.f32 	[%r14], %f7;
	mov.u32 	%r2, %ctaid.x;
	setp.ne.s32 	%p1, %r2, 0;
	@%p1 bra 	$L__BB0_2;
	sub.s32 	%r15, 65792, %r1;
	mul.wide.u32 	%rd12, %r15, 4;
	mov.u64 	%rd13, mixed_data_re;
	add.s64 	%rd14, %rd13, %rd12;
	ld.global.f32 	%f8, [%rd14];
	sub.s32 	%r16, 256, %r1;
	mul.wide.u32 	%rd15, %r16, 4;
	add.s64 	%rd16, %rd13, %rd15;
	st.global.f32 	[%rd16], %f8;
	mov.u64 	%rd17, mixed_data_im;
	add.s64 	%rd18, %rd17, %rd12;
	ld.global.f32 	%f9, [%rd18];
	add.s64 	%rd19, %rd17, %rd15;
	st.global.f32 	[%rd19], %f9;
$L__BB0_2:
	bar.sync 	0;
	shl.b32 	%r3, %r2, 12;
	or.b32  	%r4, %r3, %r1;
	mov.f32 	%f10, 0f4ECC1618;
	div.rn.f32 	%f11, %f10, %f6;
	mov.f32 	%f12, 0f47800000;
	div.rn.f32 	%f13, %f12, %f11;
	mul.f32 	%f1, %f13, 0f38800000;
	cvta.to.global.u64 	%rd1, %rd4;
	cvta.to.global.u64 	%rd2, %rd6;
	cvta.to.global.u64 	%rd3, %rd7;
	mov.b32 	%r39, 0;
	mov.u64 	%rd24, mixed_data_re;
	mov.u64 	%rd26, mixed_data_im;
$L__BB0_3:
	shl.b32 	%r18, %r39, 8;
	add.s32 	%r19, %r4, %r18;
	mul.wide.s32 	%rd20, %r19, 4;
	add.s64 	%rd21, %rd1, %rd20;
	ld.global.f32 	%f14, [%rd21];
	cvt.rn.f32.s32 	%f15, %r19;
	mul.f32 	%f16, %f1, %f15;
	mul.f32 	%f17, %f16, 0fBF000000;
	add.f32 	%f18, %f17, %f17;
	cvt.rni.f32.f32 	%f19, %f18;
	cvt.rzi.s32.f32 	%r20, %f19;
	fma.rn.f32 	%f20, %f19, 0fBF000000, %f17;
	mul.rn.f32 	%f21, %f20, %f20;
	fma.rn.f32 	%f22, %f21, 0fBF17ACC9, 0f40233590;
	fma.rn.f32 	%f23, %f21, 0f3E684E12, 0fBFAAD2E0;
	fma.rn.f32 	%f24, %f22, %f21, 0fC0A55DF6;
	fma.rn.f32 	%f25, %f23, %f21, 0f4081E0CF;
	fma.rn.f32 	%f26, %f21, %f20, 0f00000000;
	fma.rn.f32 	%f27, %f25, %f21, 0fC09DE9E6;
	fma.rn.f32 	%f28, %f24, %f26, 0f00000000;
	fma.rn.f32 	%f29, %f27, %f21, 0f3F800000;
	fma.rn.f32 	%f30, %f20, 0f40490FDB, %f28;
	and.b32  	%r21, %r20, 1;
	setp.eq.b32 	%p2, %r21, 1;
	selp.f32 	%f31, %f29, %f30, %p2;
	selp.f32 	%f32, %f30, %f29, %p2;
	and.b32  	%r22, %r20, 2;
	setp.eq.s32 	%p3, %r22, 0;
	neg.f32 	%f33, %f31;
	selp.f32 	%f34, %f31, %f33, %p3;
	add.s32 	%r23, %r20, 1;
	and.b32  	%r24, %r23, 2;
	setp.eq.s32 	%p4, %r24, 0;
	mov.f32 	%f35, 0f00000000;
	sub.f32 	%f36, %f35, %f32;
	selp.f32 	%f37, %f32, %f36, %p4;
	cvt.rzi.f32.f32 	%f38, %f17;
	setp.eq.f32 	%p5, %f17, %f38;
	mul.rn.f32 	%f39, %f17, %f35;
	selp.f32 	%f40, %f39, %f34, %p5;
	abs.f32 	%f41, %f17;
	setp.gt.f32 	%p6, %f41, 0f4B800000;
	mov.f32 	%f42, 0f3F800000;
	add.rn.f32 	%f43, %f40, %f42;
	selp.f32 	%f44, %f43, %f37, %p6;
	mul.f32 	%f45, %f44, %f14;
	mul.f32 	%f46, %f40, %f14;
	add.s64 	%rd22, %rd2, %rd20;
	st.global.f32 	[%rd22+1024], %f44;
	add.s64 	%rd23, %rd3, %rd20;
	st.global.f32 	[%rd23+1024], %f40;
	add.s64 	%rd25, %rd24, %rd20;
	st.global.f32 	[%rd25+1024], %f45;
	add.s64 	%rd27, %rd26, %rd20;
	st.global.f32 	[%rd27+1024], %f46;
	add.s32 	%r25, %r19, 256;
	ld.global.f32 	%f47, [%rd21+1024];
	cvt.rn.f32.s32 	%f48, %r25;
	mul.f32 	%f49, %f1, %f48;
	mul.f32 	%f50, %f49, 0fBF000000;
	add.f32 	%f51, %f50, %f50;
	cvt.rni.f32.f32 	%f52, %f51;
	cvt.rzi.s32.f32 	%r26, %f52;
	fma.rn.f32 	%f53, %f52, 0fBF000000, %f50;
	mul.rn.f32 	%f54, %f53, %f53;
	fma.rn.f32 	%f55, %f54, 0fBF17ACC9, 0f40233590;
	fma.rn.f32 	%f56, %f54, 0f3E684E12, 0fBFAAD2E0;
	fma.rn.f32 	%f57, %f55, %f54, 0fC0A55DF6;
	fma.rn.f32 	%f58, %f56, %f54, 0f4081E0CF;
	fma.rn.f32 	%f59, %f54, %f53, 0f00000000;
	fma.rn.f32 	%f60, %f58, %f54, 0fC09DE9E6;
	fma.rn.f32 	%f61, %f57, %f59, 0f00000000;
	fma.rn.f32 	%f62, %f60, %f54, 0f3F800000;
	fma.rn.f32 	%f63, %f53, 0f40490FDB, %f61;
	and.b32  	%r27, %r26, 1;
	setp.eq.b32 	%p7, %r27, 1;
	selp.f32 	%f64, %f62, %f63, %p7;
	selp.f32 	%f65, %f63, %f62, %p7;
	and.b32  	%r28, %r26, 2;
	setp.eq.s32 	%p8, %r28, 0;
	neg.f32 	%f66, %f64;
	selp.f32 	%f67, %f64, %f66, %p8;
	add.s32 	%r29, %r26, 1;
	and.b32  	%r30, %r29, 2;
	setp.eq.s32 	%p9, %r30, 0;
	sub.f32 	%f68, %f35, %f65;
	selp.f32 	%f69, %f65, %f68, %p9;
	cvt.rzi.f32.f32 	%f70, %f50;
	setp.eq.f32 	%p10, %f50, %f70;
	mul.rn.f32 	%f71, %f50, %f35;
	selp.f32 	%f72, %f71, %f67, %p10;
	abs.f32 	%f73, %f50;
	setp.gt.f32 	%p11, %f73, 0f4B800000;
	add.rn.f32 	%f74, %f72, %f42;
	selp.f32 	%f75, %f74, %f69, %p11;
	mul.f32 	%f76, %f75, %f47;
	mul.f32 	%f77, %f72, %f47;
	st.global.f32 	[%rd22+2048], %f75;
	st.global.f32 	[%rd23+2048], %f72;
	st.global.f32 	[%rd25+2048], %f76;
	st.global.f32 	[%rd27+2048], %f77;
	add.s32 	%r39, %r39, 2;
	setp.ne.s32 	%p12, %r39, 16;
	@%p12 bra 	$L__BB0_3;
	bar.sync 	0;
	shl.b32 	%r32, %r1, 4;
	add.s32 	%r33, %r3, %r32;
	add.s32 	%r40, %r33, 255;
	mov.f32 	%f117, 0f00000000;
	mov.b32 	%r41, 16;
	mov.f32 	%f118, %f117;
$L__BB0_5:
	mul.wide.s32 	%rd28, %r40, 4;
	mov.u64 	%rd29, mixed_data_re;
	add.s64 	%rd30, %rd29, %rd28;
	mov.u64 	%rd31, mixed_data_im;
	add.s64 	%rd32, %rd31, %rd28;
	mov.u32 	%r34, _ZZ10kernel_ddcPfS_S_fS_S_E17fir_coeffs_shared;
	add.s32 	%r35, %r34, %r41;
	ld.shared.f32 	%f79, [%r35+-16];
	ld.global.f32 	%f80, [%rd30];
	ld.global.f32 	%f81, [%rd32];
	fma.rn.f32 	%f82, %f79, %f80, %f118;
	fma.rn.f32 	%f83, %f79, %f81, %f117;
	ld.shared.f32 	%f84, [%r35+-12];
	ld.global.f32 	%f85, [%rd30+-4];
	ld.global.f32 	%f86, [%rd32+-4];
	fma.rn.f32 	%f87, %f84, %f85, %f82;
	fma.rn.f32 	%f88, %f84, %f86, %f83;
	ld.shared.f32 	%f89, [%r35+-8];
	ld.global.f32 	%f90, [%rd30+-8];
	ld.global.f32 	%f91, [%rd32+-8];
	fma.rn.f32 	%f92, %f89, %f90, %f87;
	fma.rn.f32 	%f93, %f89, %f91, %f88;
	ld.shared.f32 	%f94, [%r35+-4];
	ld.global.f32 	%f95, [%rd30+-12];
	ld.global.f32 	%f96, [%rd32+-12];
	fma.rn.f32 	%f97, %f94, %f95, %f92;
	fma.rn.f32 	%f98, %f94, %f96, %f93;
	ld.shared.f32 	%f99, [%r35];
	ld.global.f32 	%f100, [%rd30+-16];
	ld.global.f32 	%f101, [%rd32+-16];
	fma.rn.f32 	%f102, %f99, %f100, %f97;
	fma.rn.f32 	%f103, %f99, %f101, %f98;
	ld.shared.f32 	%f104, [%r35+4];
	ld.global.f32 	%f105, [%rd30+-20];
	ld.global.f32 	%f106, [%rd32+-20];
	fma.rn.f32 	%f107, %f104, %f105, %f102;
	fma.rn.f32 	%f108, %f104, %f106, %f103;
	ld.shared.f32 	%f109, [%r35+8];
	ld.global.f32 	%f110, [%rd30+-24];
	ld.global.f32 	%f111, [%rd32+-24];
	fma.rn.f32 	%f112, %f109, %f110, %f107;
	fma.rn.f32 	%f113, %f109, %f111, %f108;
	ld.shared.f32 	%f114, [%r35+12];
	ld.global.f32 	%f115, [%rd30+-28];
	ld.global.f32 	%f116, [%rd32+-28];
	fma.rn.f32 	%f118, %f114, %f115, %f112;
	fma.rn.f32 	%f117, %f114, %f116, %f113;
	add.s32 	%r41, %r41, 32;
	add.s32 	%r40, %r40, -8;
	setp.ne.s32 	%p13, %r41, 1040;
	@%p13 bra 	$L__BB0_5;
	cvta.to.global.u64 	%rd33, %rd5;
	shl.b32 	%r36, %r2, 9;
	shl.b32 	%r37, %r1, 1;
	add.s32 	%r38, %r36, %r37;
	mul.wide.s32 	%rd34, %r38, 4;
	add.s64 	%rd35, %rd33, %rd34;
	st.global.f32 	[%rd35], %f118;
	st.global.f32 	[%rd35+4], %f117;
	ret;

}


// ===== COMPILED SASS (sm_100) =====

	.target	sm_100

	.elftype	@"ET_EXEC"


//--------------------- .note.nv.tkinfo           --------------------------
	.section	.note.nv.tkinfo,"",@"SHT_NOTE"
	.sectionflags	@"SHF_NOTE_NV_TKINFO"
	.tkinfo
        /*0018*/ 	.word	0x00000002
        /*0030*/ 	.string	""
        /*0030*/ 	.string	"ptxas"
        /*0030*/ 	.string	"Cuda compilation tools, release 13.0, V13.0.88"
        /*0030*/ 	.string	"Build cuda_13.0.r13.0/compiler.36424714_0"
        /*0030*/ 	.string	"-arch sm_100 -m 64 "



//--------------------- .note.nv.cuinfo           --------------------------
	.section	.note.nv.cuinfo,"",@"SHT_NOTE"
	.sectionflags	@"SHF_NOTE_NV_CUINFO"
        /*0018*/ 	.short	0x0002
        /*001a*/ 	.short	0x0064
        /*001c*/ 	.short	0x0082
	.zero		2


//--------------------- .nv.info                  --------------------------
	.section	.nv.info,"",@"SHT_CUDA_INFO"
	.align	4


	//----- nvinfo : EIATTR_REGCOUNT
	.align		4
        /*0000*/ 	.byte	0x04, 0x2f
        /*0002*/ 	.short	(.L_3 - .L_2)
	.align		4
.L_2:
        /*0004*/ 	.word	index@(_Z10kernel_ddcPfS_S_fS_S_)
        /*0008*/ 	.word	0x00000020


	//----- nvinfo : EIATTR_FRAME_SIZE
	.align		4
.L_3:
        /*000c*/ 	.byte	0x04, 0x11
        /*000e*/ 	.short	(.L_5 - .L_4)
	.align		4
.L_4:
        /*0010*/ 	.word	index@($__internal_0_$__cuda_sm3x_div_rn_noftz_f32_slowpath)
        /*0014*/ 	.word	0x00000000


	//----- nvinfo : EIATTR_FRAME_SIZE
	.align		4
.L_5:
        /*0018*/ 	.byte	0x04, 0x11
        /*001a*/ 	.short	(.L_7 - .L_6)
	.align		4
.L_6:
        /*001c*/ 	.word	index@(_Z10kernel_ddcPfS_S_fS_S_)
        /*0020*/ 	.word	0x00000000


	//----- nvinfo : EIATTR_MIN_STACK_SIZE
	.align		4
.L_7:
        /*0024*/ 	.byte	0x04, 0x12
        /*0026*/ 	.short	(.L_9 - .L_8)
	.align		4
.L_8:
        /*0028*/ 	.word	index@(_Z10kernel_ddcPfS_S_fS_S_)
        /*002c*/ 	.word	0x00000000
.L_9:


//--------------------- .nv.compat                --------------------------
	.section	.nv.compat,"",@"SHT_CUDA_COMPAT_INFO"
	.align	4
        /*0000*/ 	.byte	0x02, 0x09, 0x00, 0x00, 0x02, 0x02, 0x01, 0x00, 0x02, 0x05, 0x05, 0x00, 0x03, 0x07, 0x01, 0x01
        /*0010*/ 	.byte	0x02, 0x03, 0x00, 0x00, 0x02, 0x06, 0x01, 0x00, 0x04, 0x0b, 0x08, 0x00, 0x01, 0x00, 0x00, 0x00
        /*0020*/ 	.byte	0x00, 0x00, 0x00, 0x00


//--------------------- .nv.info._Z10kernel_ddcPfS_S_fS_S_ --------------------------
	.section	.nv.info._Z10kernel_ddcPfS_S_fS_S_,"",@"SHT_CUDA_INFO"
	.sectionflags	@""
	.align	4


	//----- nvinfo : EIATTR_CUDA_API_VERSION
	.align		4
        /*0000*/ 	.byte	0x04, 0x37
        /*0002*/ 	.short	(.L_11 - .L_10)
.L_10:
        /*0004*/ 	.word	0x00000082


	//----- nvinfo : EIATTR_KPARAM_INFO
	.align		4
.L_11:
        /*0008*/ 	.byte	0x04, 0x17
        /*000a*/ 	.short	(.L_13 - .L_12)
.L_12:
        /*000c*/ 	.word	0x00000000
        /*0010*/ 	.short	0x0005
        /*0012*/ 	.short	0x0028
        /*0014*/ 	.byte	0x00, 0xf5, 0x21, 0x00


	//----- nvinfo : EIATTR_KPARAM_INFO
	.align		4
.L_13:
        /*0018*/ 	.byte	0x04, 0x17
        /*001a*/ 	.short	(.L_15 - .L_14)
.L_14:
        /*001c*/ 	.word	0x00000000
        /*0020*/ 	.short	0x0004
        /*0022*/ 	.short	0x0020
        /*0024*/ 	.byte	0x00, 0xf5, 0x21, 0x00


	//----- nvinfo : EIATTR_KPARAM_INFO
	.align		4
.L_15:
        /*0028*/ 	.byte	0x04, 0x17
        /*002a*/ 	.short	(.L_17 - .L_16)
.L_16:
        /*002c*/ 	.word	0x00000000
        /*0030*/ 	.short	0x0003
        /*0032*/ 	.short	0x0018
        /*0034*/ 	.byte	0x00, 0xf0, 0x11, 0x00


	//----- nvinfo : EIATTR_KPARAM_INFO
	.align		4
.L_17:
        /*0038*/ 	.byte	0x04, 0x17
        /*003a*/ 	.short	(.L_19 - .L_18)
.L_18:
        /*003c*/ 	.word	0x00000000
        /*0040*/ 	.short	0x0002
        /*0042*/ 	.short	0x0010
        /*0044*/ 	.byte	0x00, 0xf5, 0x21, 0x00


	//----- nvinfo : EIATTR_KPARAM_INFO
	.align		4
.L_19:
        /*0048*/ 	.byte	0x04, 0x17
        /*004a*/ 	.short	(.L_21 - .L_20)
.L_20:
        /*004c*/ 	.word	0x00000000
        /*0050*/ 	.short	0x0001
        /*0052*/ 	.short	0x0008
        /*0054*/ 	.byte	0x00, 0xf5, 0x21, 0x00


	//----- nvinfo : EIATTR_KPARAM_INFO
	.align		4
.L_21:
        /*0058*/ 	.byte	0x04, 0x17
        /*005a*/ 	.short	(.L_23 - .L_22)
.L_22:
        /*005c*/ 	.word	0x00000000
        /*0060*/ 	.short	0x0000
        /*0062*/ 	.short	0x0000
        /*0064*/ 	.byte	0x00, 0xf5, 0x21, 0x00


	//----- nvinfo : EIATTR_SPARSE_MMA_MASK
	.align		4
.L_23:
        /*0068*/ 	.byte	0x03, 0x50
        /*006a*/ 	.short	0x0000


	//----- nvinfo : EIATTR_MAXREG_COUNT
	.align		4
        /*006c*/ 	.byte	0x03, 0x1b
        /*006e*/ 	.short	0x00ff


	//----- nvinfo : EIATTR_NUM_BARRIERS
	.align		4
        /*0070*/ 	.byte	0x02, 0x4c
        /*0072*/ 	.byte	0x01
	.zero		1


	//----- nvinfo : EIATTR_MERCURY_ISA_VERSION
	.align		4
        /*0074*/ 	.byte	0x03, 0x5f
        /*0076*/ 	.short	0x0101


	//----- nvinfo : EIATTR_VRC_CTA_INIT_COUNT
	.align		4
        /*0078*/ 	.byte	0x02, 0x4a
	.zero		1
	.zero		1


	//----- nvinfo : EIATTR_EXIT_INSTR_OFFSETS
	.align		4
        /*007c*/ 	.byte	0x04, 0x1c
        /*007e*/ 	.short	(.L_25 - .L_24)


	//   ....[0]....
.L_24:
        /*0080*/ 	.word	0x00001400


	//----- nvinfo : EIATTR_CRS_STACK_SIZE
	.align		4
.L_25:
        /*0084*/ 	.byte	0x04, 0x1e
        /*0086*/ 	.short	(.L_27 - .L_26)
.L_26:
        /*0088*/ 	.word	0x00000000


	//----- nvinfo : EIATTR_CBANK_PARAM_SIZE
	.align		4
.L_27:
        /*008c*/ 	.byte	0x03, 0x19
        /*008e*/ 	.short	0x0030


	//----- nvinfo : EIATTR_PARAM_CBANK
	.align		4
        /*0090*/ 	.byte	0x04, 0x0a
        /*0092*/ 	.short	(.L_29 - .L_28)
	.align		4
.L_28:
        /*0094*/ 	.word	index@(.nv.constant0._Z10kernel_ddcPfS_S_fS_S_)
        /*0098*/ 	.short	0x0380
        /*009a*/ 	.short	0x0030


	//----- nvinfo : EIATTR_SW_WAR
	.align		4
.L_29:
        /*009c*/ 	.byte	0x04, 0x36
        /*009e*/ 	.short	(.L_31 - .L_30)
.L_30:
        /*00a0*/ 	.word	0x00000008
.L_31:


//--------------------- .nv.callgraph             --------------------------
	.section	.nv.callgraph,"",@"SHT_CUDA_CALLGRAPH"
	.align	4
	.sectionentsize	8
	.align		4
        /*0000*/ 	.word	0x00000000
	.align		4
        /*0004*/ 	.word	0xffffffff
	.align		4
        /*0008*/ 	.word	0x00000000
	.align		4
        /*000c*/ 	.word	0xfffffffe
	.align		4
        /*0010*/ 	.word	0x00000000
	.align		4
        /*0014*/ 	.word	0xfffffffd
	.align		4
        /*0018*/ 	.word	0x00000000
	.align		4
        /*001c*/ 	.word	0xfffffffc


//--------------------- .nv.constant4             --------------------------
	.section	.nv.constant4,"a",@progbits
	.align	8
	.align		8
.nv.constant4:
        /*0000*/ 	.dword	mixed_data_re
	.align		8
        /*0008*/ 	.dword	mixed_data_im


//--------------------- .text._Z10kernel_ddcPfS_S_fS_S_ --------------------------
	.section	.text._Z10kernel_ddcPfS_S_fS_S_,"ax",@progbits
	.align	128
        .global         _Z10kernel_ddcPfS_S_fS_S_
        .type           _Z10kernel_ddcPfS_S_fS_S_,@function
        .size           _Z10kernel_ddcPfS_S_fS_S_,(.L_x_13 - _Z10kernel_ddcPfS_S_fS_S_)
        .other          _Z10kernel_ddcPfS_S_fS_S_,@"STO_CUDA_ENTRY STV_DEFAULT"
_Z10kernel_ddcPfS_S_fS_S_:
.text._Z10kernel_ddcPfS_S_fS_S_:
[----:B------:R-:W-:Y:S01]  /*0000*/  LDC R1, c[0x0][0x37c] ;  /* 0x0000df00ff017b82 */ /* 0x000fe20000000800 */
[----:B------:R-:W0:Y:S01]  /*0010*/  S2R R0, SR_CTAID.X ;  /* 0x0000000000007919 */ /* 0x000e220000002500 */
[----:B------:R-:W1:Y:S06]  /*0020*/  LDCU.64 UR6, c[0x0][0x358] ;  /* 0x00006b00ff0677ac */ /* 0x000e6c0008000a00 */
[----:B------:R-:W2:Y:S01]  /*0030*/  LDC.64 R6, c[0x0][0x388] ;  /* 0x0000e200ff067b82 */ /* 0x000ea20000000a00 */
[----:B------:R-:W3:Y:S07]  /*0040*/  S2R R3, SR_TID.X ;  /* 0x0000000000037919 */ /* 0x000eee0000002100 */
[----:B------:R-:W4:Y:S01]  /*0050*/  LDC R14, c[0x0][0x398] ;  /* 0x0000e600ff0e7b82 */ /* 0x000f220000000800 */
[----:B0-----:R-:W-:-:S13]  /*0060*/  ISETP.NE.AND P0, PT, R0, RZ, PT ;  /* 0x000000ff0000720c */ /* 0x001fda0003f05270 */
[----:B------:R-:W0:Y:S01]  /*0070*/  @!P0 LDC.64 R10, c[0x4][RZ] ;  /* 0x01000000ff0a8b82 */ /* 0x000e220000000a00 */
[----:B---3--:R-:W-:-:S07]  /*0080*/  @!P0 IADD3 R13, PT, PT, -R3, 0x10100, RZ ;  /* 0x00010100030d8810 */ /* 0x008fce0007ffe1ff */
[----:B------:R-:W3:Y:S01]  /*0090*/  @!P0 LDC.64 R4, c[0x4][0x8] ;  /* 0x01000200ff048b82 */ /* 0x000ee20000000a00 */
[----:B0-----:R-:W-:-:S05]  /*00a0*/  @!P0 IMAD.WIDE.U32 R8, R13, 0x4, R10 ;  /* 0x000000040d088825 */ /* 0x001fca00078e000a */
[----:B-1----:R-:W5:Y:S01]  /*00b0*/  @!P0 LDG.E R15, desc[UR6][R8.64] ;  /* 0x00000006080f8981 */ /* 0x002f62000c1e1900 */
[C---:B------:R-:W-:Y:S01]  /*00c0*/  @!P0 IADD3 R17, PT, PT, -R3.reuse, 0x100, RZ ;  /* 0x0000010003118810 */ /* 0x040fe20007ffe1ff */
[----:B--2---:R-:W-:-:S04]  /*00d0*/  IMAD.WIDE.U32 R6, R3, 0x4, R6 ;  /* 0x0000000403067825 */ /* 0x004fc800078e0006 */
[----:B------:R-:W-:Y:S02]  /*00e0*/  @!P0 IMAD.WIDE.U32 R10, R17, 0x4, R10 ;  /* 0x00000004110a8825 */ /* 0x000fe400078e000a */
[----:B------:R0:W2:Y:S02]  /*00f0*/  LDG.E R6, desc[UR6][R6.64] ;  /* 0x0000000606067981 */ /* 0x0000a4000c1e1900 */
[--C-:B---3--:R-:W-:Y:S01]  /*0100*/  @!P0 IMAD.WIDE.U32 R12, R13, 0x4, R4.reuse ;  /* 0x000000040d0c8825 */ /* 0x108fe200078e0004 */
[----:B------:R-:W1:Y:S01]  /*0110*/  S2UR UR5, SR_CgaCtaId ;  /* 0x00000000000579c3 */ /* 0x000e620000008800 */
[----:B----4-:R-:W0:Y:S01]  /*0120*/  MUFU.RCP R2, R14 ;  /* 0x0000000e00027308 */ /* 0x010e220000001000 */
[----:B------:R-:W-:Y:S01]  /*0130*/  UMOV UR4, 0x400 ;  /* 0x0000040000047882 */ /* 0x000fe20000000000 */
[----:B-----5:R3:W-:Y:S04]  /*0140*/  @!P0 STG.E desc[UR6][R10.64], R15 ;  /* 0x0000000f0a008986 */ /* 0x0207e8000c101906 */
[----:B------:R-:W4:Y:S01]  /*0150*/  @!P0 LDG.E R13, desc[UR6][R12.64] ;  /* 0x000000060c0d8981 */ /* 0x000f22000c1e1900 */
[----:B-1----:R-:W-:Y:S01]  /*0160*/  ULEA UR4, UR5, UR4, 0x18 ;  /* 0x0000000405047291 */ /* 0x002fe2000f8ec0ff */
[----:B------:R-:W-:-:S05]  /*0170*/  @!P0 IMAD.WIDE.U32 R4, R17, 0x4, R4 ;  /* 0x0000000411048825 */ /* 0x000fca00078e0004 */
[----:B------:R-:W-:Y:S01]  /*0180*/  LEA R9, R3, UR4, 0x2 ;  /* 0x0000000403097c11 */ /* 0x000fe2000f8e10ff */
[----:B------:R-:W-:Y:S02]  /*0190*/  UMOV UR4, 0x4ecc1618 ;  /* 0x4ecc161800047882 */ /* 0x000fe40000000000 */
[----:B---3--:R-:W-:Y:S01]  /*01a0*/  MOV R11, UR4 ;  /* 0x00000004000b7c02 */ /* 0x008fe20008000f00 */
[----:B0-----:R-:W-:-:S04]  /*01b0*/  FFMA R7, R2, -R14, 1 ;  /* 0x3f80000002077423 */ /* 0x001fc8000000080e */
[----:B------:R-:W-:-:S04]  /*01c0*/  FFMA R2, R2, R7, R2 ;  /* 0x0000000702027223 */ /* 0x000fc80000000002 */
[----:B------:R-:W-:Y:S01]  /*01d0*/  FFMA R7, R2, 1.71200000000000000000e+09, RZ ;  /* 0x4ecc161802077823 */ /* 0x000fe200000000ff */
[----:B--2---:R0:W-:Y:S01]  /*01e0*/  STS [R9], R6 ;  /* 0x0000000609007388 */ /* 0x0041e20000000800 */
[----:B------:R-:W-:Y:S02]  /*01f0*/  SHF.L.U32 R20, R0, 0xc, RZ ;  /* 0x0000000c00147819 */ /* 0x000fe400000006ff */
[----:B------:R-:W-:Y:S02]  /*0200*/  FFMA R8, R7, -R14, 1.71200000000000000000e+09 ;  /* 0x4ecc161807087423 */ /* 0x000fe4000000080e */
[----:B------:R-:W-:Y:S02]  /*0210*/  LOP3.LUT R21, R20, R3, RZ, 0xfc, !PT ;  /* 0x0000000314157212 */ /* 0x000fe400078efcff */
[----:B------:R-:W-:Y:S01]  /*0220*/  FFMA R7, R2, R8, R7 ;  /* 0x0000000802077223 */ /* 0x000fe20000000007 */
[----:B----4-:R0:W-:Y:S01]  /*0230*/  @!P0 STG.E desc[UR6][R4.64], R13 ;  /* 0x0000000d04008986 */ /* 0x0101e2000c101906 */
[----:B------:R-:W-:Y:S06]  /*0240*/  BAR.SYNC.DEFER_BLOCKING 0x0 ;  /* 0x0000000000007b1d */ /* 0x000fec0000010000 */
[----:B------:R-:W1:Y:S02]  /*0250*/  FCHK P0, R11, R14 ;  /* 0x0000000e0b007302 */ /* 0x000e640000000000 */
[----:B01----:R-:W-:Y:S05]  /*0260*/  @!P0 BRA `(.L_x_0) ;  /* 0x0000000000148947 */ /* 0x003fea0003800000 */
[----:B------:R-:W0:Y:S01]  /*0270*/  LDC R5, c[0x0][0x398] ;  /* 0x0000e600ff057b82 */ /* 0x000e220000000800 */
[----:B------:R-:W-:Y:S01]  /*0280*/  HFMA2 R2, -RZ, RZ, 27.1875, 0.00148773193359375 ;  /* 0x4ecc1618ff027431 */ /* 0x000fe200000001ff */
[----:B------:R-:W-:-:S07]  /*0290*/  MOV R4, 0x2b0 ;  /* 0x000002b000047802 */ /* 0x000fce0000000f00 */
[----:B0-----:R-:W-:Y:S05]  /*02a0*/  CALL.REL.NOINC `($__internal_0_$__cuda_sm3x_div_rn_noftz_f32_slowpath) ;  /* 0x0000001000587944 */ /* 0x001fea0003c00000 */
[----:B------:R-:W-:-:S07]  /*02b0*/  MOV R7, R2 ;  /* 0x0000000200077202 */ /* 0x000fce0000000f00 */
.L_x_0:
[----:B------:R-:W0:Y:S01]  /*02c0*/  MUFU.RCP R2, R7 ;  /* 0x0000000700027308 */ /* 0x000e220000001000 */
[----:B------:R-:W-:Y:S02]  /*02d0*/  UMOV UR4, 0x47800000 ;  /* 0x4780000000047882 */ /* 0x000fe40000000000 */
[----:B------:R-:W-:-:S05]  /*02e0*/  MOV R6, UR4 ;  /* 0x0000000400067c02 */ /* 0x000fca0008000f00 */
[----:B------:R-:W1:Y:S01]  /*02f0*/  FCHK P0, R6, R7 ;  /* 0x0000000706007302 */ /* 0x000e620000000000 */
[----:B0-----:R-:W-:-:S04]  /*0300*/  FFMA R5, R2, -R7, 1 ;  /* 0x3f80000002057423 */ /* 0x001fc80000000807 */
[----:B------:R-:W-:-:S04]  /*0310*/  FFMA R2, R2, R5, R2 ;  /* 0x0000000502027223 */ /* 0x000fc80000000002 */
[----:B------:R-:W-:-:S04]  /*0320*/  FFMA R4, R2, 65536, RZ ;  /* 0x4780000002047823 */ /* 0x000fc800000000ff */
[----:B------:R-:W-:-:S04]  /*0330*/  FFMA R5, R4, -R7, 65536 ;  /* 0x4780000004057423 */ /* 0x000fc80000000807 */
[----:B------:R-:W-:Y:S01]  /*0340*/  FFMA R5, R2, R5, R4 ;  /* 0x0000000502057223 */ /* 0x000fe20000000004 */
[----:B-1----:R-:W-:Y:S06]  /*0350*/  @!P0 BRA `(.L_x_1) ;  /* 0x0000000000148947 */ /* 0x002fec0003800000 */
[----:B------:R-:W-:Y:S01]  /*0360*/  HFMA2 R2, -RZ, RZ, 7.5, 0 ;  /* 0x47800000ff027431 */ /* 0x000fe200000001ff */
[----:B------:R-:W-:Y:S02]  /*0370*/  MOV R5, R7 ;  /* 0x0000000700057202 */ /* 0x000fe40000000f00 */
[----:B------:R-:W-:-:S07]  /*0380*/  MOV R4, 0x3a0 ;  /* 0x000003a000047802 */ /* 0x000fce0000000f00 */
[----:B------:R-:W-:Y:S05]  /*0390*/  CALL.REL.NOINC `($__internal_0_$__cuda_sm3x_div_rn_noftz_f32_slowpath) ;  /* 0x00000010001c7944 */ /* 0x000fea0003c00000 */
[----:B------:R-:W-:-:S07]  /*03a0*/  MOV R5, R2 ;  /* 0x0000000200057202 */ /* 0x000fce0000000f00 */
.L_x_1:
[----:B------:R-:W-:Y:S02]  /*03b0*/  HFMA2 R22, -RZ, RZ, 0, 0 ;  /* 0x00000000ff167431 */ /* 0x000fe400000001ff */
[----:B------:R-:W-:-:S07]  /*03c0*/  FMUL R5, R5, 6.103515625e-05 ;  /* 0x3880000005057820 */ /* 0x000fce0000400000 */
.L_x_2:
[----:B0-----:R-:W0:Y:S01]  /*03d0*/  LDC.64 R8, c[0x0][0x380] ;  /* 0x0000e000ff087b82 */ /* 0x001e220000000a00 */
[----:B------:R-:W-:-:S05]  /*03e0*/  LEA R25, R22, R21, 0x8 ;  /* 0x0000001516197211 */ /* 0x000fca00078e40ff */
[----:B0-----:R-:W-:-:S05]  /*03f0*/  IMAD.WIDE R8, R25, 0x4, R8 ;  /* 0x0000000419087825 */ /* 0x001fca00078e0208 */
[----:B------:R-:W2:Y:S01]  /*0400*/  LDG.E R14, desc[UR6][R8.64] ;  /* 0x00000006080e7981 */ /* 0x000ea2000c1e1900 */
[----:B------:R-:W-:Y:S02]  /*0410*/  I2FP.F32.S32 R2, R25 ;  /* 0x0000001900027245 */ /* 0x000fe40000201400 */
[----:B------:R-:W-:Y:S02]  /*0420*/  MOV R24, 0x3f17acc9 ;  /* 0x3f17acc900187802 */ /* 0x000fe40000000f00 */
[----:B------:R-:W-:Y:S01]  /*0430*/  MOV R23, 0x3e684e12 ;  /* 0x3e684e1200177802 */ /* 0x000fe20000000f00 */
[----:B------:R-:W-:-:S04]  /*0440*/  FMUL R2, R5, R2 ;  /* 0x0000000205027220 */ /* 0x000fc80000400000 */
[----:B------:R-:W-:-:S04]  /*0450*/  FMUL R15, R2, -0.5 ;  /* 0xbf000000020f7820 */ /* 0x000fc80000400000 */
[C---:B------:R-:W-:Y:S01]  /*0460*/  FADD R6, R15.reuse, R15 ;  /* 0x0000000f0f067221 */ /* 0x040fe20000000000 */
[----:B------:R-:W0:Y:S01]  /*0470*/  FRND.TRUNC R12, R15 ;  /* 0x0000000f000c7307 */ /* 0x000e22000020d000 */
[----:B------:R-:W-:-:S07]  /*0480*/  FSETP.GT.AND P0, PT, |R15|, 16777216, PT ;  /* 0x4b8000000f00780b */ /* 0x000fce0003f04200 */
[----:B------:R-:W1:Y:S01]  /*0490*/  FRND R2, R6 ;  /* 0x0000000600027307 */ /* 0x000e620000201000 */
[----:B0-----:R-:W-:-:S07]  /*04a0*/  FSETP.NEU.AND P4, PT, R15, R12, PT ;  /* 0x0000000c0f00720b */ /* 0x001fce0003f8d000 */
[----:B------:R-:W0:Y:S01]  /*04b0*/  F2I.NTZ R16, R6 ;  /* 0x0000000600107305 */ /* 0x000e220000203100 */
[----:B------:R-:W3:Y:S01]  /*04c0*/  LDC.64 R12, c[0x0][0x3a8] ;  /* 0x0000ea00ff0c7b82 */ /* 0x000ee20000000a00 */
[----:B-1----:R-:W-:-:S04]  /*04d0*/  FFMA R2, R2, -0.5, R15 ;  /* 0xbf00000002027823 */ /* 0x002fc8000000000f */
[----:B------:R-:W-:-:S04]  /*04e0*/  FMUL R7, R2, R2 ;  /* 0x0000000202077220 */ /* 0x000fc80000400000 */
[C---:B------:R-:W-:Y:S01]  /*04f0*/  FFMA R4, R7.reuse, -R24, 2.550144195556640625 ;  /* 0x4023359007047423 */ /* 0x040fe20000000818 */
[----:B------:R-:W-:Y:S01]  /*0500*/  FFMA R11, R2, R7, RZ ;  /* 0x00000007020b7223 */ /* 0x000fe200000000ff */
[C---:B------:R-:W-:Y:S01]  /*0510*/  FFMA R10, R7.reuse, R23, -1.334560394287109375 ;  /* 0xbfaad2e0070a7423 */ /* 0x040fe20000000017 */
[C---:B0-----:R-:W-:Y:S01]  /*0520*/  LOP3.LUT P2, RZ, R16.reuse, 0x2, RZ, 0xc0, !PT ;  /* 0x0000000210ff7812 */ /* 0x041fe2000784c0ff */
[C---:B------:R-:W-:Y:S01]  /*0530*/  FFMA R4, R7.reuse, R4, -5.1677198410034179688 ;  /* 0xc0a55df607047423 */ /* 0x040fe20000000004 */
[C---:B------:R-:W-:Y:S02]  /*0540*/  LOP3.LUT R6, R16.reuse, 0x1, RZ, 0xc0, !PT ;  /* 0x0000000110067812 */ /* 0x040fe400078ec0ff */
[----:B------:R-:W-:Y:S01]  /*0550*/  IADD3 R16, PT, PT, R16, 0x1, RZ ;  /* 0x0000000110107810 */ /* 0x000fe20007ffe0ff */
[----:B------:R-:W-:Y:S01]  /*0560*/  FFMA R17, R4, R11, RZ ;  /* 0x0000000b04117223 */ /* 0x000fe200000000ff */
[C---:B------:R-:W-:Y:S01]  /*0570*/  FFMA R4, R7.reuse, R10, 4.0586924552917480469 ;  /* 0x4081e0cf07047423 */ /* 0x040fe2000000000a */
[----:B------:R-:W-:Y:S01]  /*0580*/  ISETP.NE.U32.AND P1, PT, R6, 0x1, PT ;  /* 0x000000010600780c */ /* 0x000fe20003f25070 */
[----:B------:R-:W0:Y:S01]  /*0590*/  LDC.64 R10, c[0x0][0x3a0] ;  /* 0x0000e800ff0a7b82 */ /* 0x000e220000000a00 */
[----:B------:R-:W-:Y:S01]  /*05a0*/  FFMA R19, R2, 3.1415927410125732422, R17 ;  /* 0x40490fdb02137823 */ /* 0x000fe20000000011 */
[----:B------:R-:W-:Y:S01]  /*05b0*/  FFMA R4, R7, R4, -4.9348020553588867188 ;  /* 0xc09de9e607047423 */ /* 0x000fe20000000004 */
[----:B------:R-:W-:Y:S01]  /*05c0*/  LOP3.LUT P3, RZ, R16, 0x2, RZ, 0xc0, !PT ;  /* 0x0000000210ff7812 */ /* 0x000fe2000786c0ff */
[----:B---3--:R-:W-:-:S04]  /*05d0*/  IMAD.WIDE R12, R25, 0x4, R12 ;  /* 0x00000004190c7825 */ /* 0x008fc800078e020c */
[----:B------:R-:W-:Y:S01]  /*05e0*/  FFMA R4, R7, R4, 1 ;  /* 0x3f80000007047423 */ /* 0x000fe20000000004 */
[----:B------:R-:W1:Y:S04]  /*05f0*/  LDC.64 R16, c[0x4][RZ] ;  /* 0x01000000ff107b82 */ /* 0x000e680000000a00 */
[----:B------:R-:W-:Y:S02]  /*0600*/  FSEL R27, R4, R19, !P1 ;  /* 0x00000013041b7208 */ /* 0x000fe40004800000 */
[----:B------:R-:W-:Y:S02]  /*0610*/  FSEL R29, R19, R4, !P1 ;  /* 0x00000004131d7208 */ /* 0x000fe40004800000 */
[----:B------:R-:W-:Y:S01]  /*0620*/  FSEL R27, R27, -R27, !P2 ;  /* 0x8000001b1b1b7208 */ /* 0x000fe20005000000 */
[----:B------:R-:W3:Y:S01]  /*0630*/  LDC.64 R6, c[0x4][0x8] ;  /* 0x01000200ff067b82 */ /* 0x000ee20000000a00 */
[----:B------:R-:W-:Y:S01]  /*0640*/  @!P4 FMUL R27, RZ, R15 ;  /* 0x0000000fff1bc220 */ /* 0x000fe20000400000 */
[----:B------:R-:W-:-:S03]  /*0650*/  @P3 FADD R29, RZ, -R29 ;  /* 0x8000001dff1d3221 */ /* 0x000fc60000000000 */
[----:B------:R-:W-:Y:S01]  /*0660*/  @P0 FADD R29, R27, 1 ;  /* 0x3f8000001b1d0421 */ /* 0x000fe20000000000 */
[----:B0-----:R-:W-:-:S05]  /*0670*/  IMAD.WIDE R10, R25, 0x4, R10 ;  /* 0x00000004190a7825 */ /* 0x001fca00078e020a */
[----:B------:R-:W-:Y:S04]  /*0680*/  STG.E desc[UR6][R10.64+0x400], R29 ;  /* 0x0004001d0a007986 */ /* 0x000fe8000c101906 */
[----:B------:R0:W-:Y:S01]  /*0690*/  STG.E desc[UR6][R12.64+0x400], R27 ;  /* 0x0004001b0c007986 */ /* 0x0001e2000c101906 */
[----:B---3--:R-:W-:-:S04]  /*06a0*/  IMAD.WIDE R18, R25, 0x4, R6 ;  /* 0x0000000419127825 */ /* 0x008fc800078e0206 */
[C---:B--2---:R-:W-:Y:S01]  /*06b0*/  FMUL R4, R14.reuse, R29 ;  /* 0x0000001d0e047220 */ /* 0x044fe20000400000 */
[----:B------:R-:W-:Y:S01]  /*06c0*/  FMUL R26, R14, R27 ;  /* 0x0000001b0e1a7220 */ /* 0x000fe20000400000 */
[----:B-1----:R-:W-:-:S05]  /*06d0*/  IMAD.WIDE R14, R25, 0x4, R16 ;  /* 0x00000004190e7825 */ /* 0x002fca00078e0210 */
[----:B------:R1:W-:Y:S04]  /*06e0*/  STG.E desc[UR6][R14.64+0x400], R4 ;  /* 0x000400040e007986 */ /* 0x0003e8000c101906 */
[----:B------:R2:W-:Y:S04]  /*06f0*/  STG.E desc[UR6][R18.64+0x400], R26 ;  /* 0x0004001a12007986 */ /* 0x0005e8000c101906 */
[----:B------:R3:W4:Y:S01]  /*0700*/  LDG.E R8, desc[UR6][R8.64+0x400] ;  /* 0x0004000608087981 */ /* 0x000722000c1e1900 */
[----:B------:R-:W-:Y:S02]  /*0710*/  IADD3 R25, PT, PT, R25, 0x100, RZ ;  /* 0x0000010019197810 */ /* 0x000fe40007ffe0ff */
[----:B------:R-:W-:-:S02]  /*0720*/  IADD3 R22, PT, PT, R22, 0x2, RZ ;  /* 0x0000000216167810 */ /* 0x000fc40007ffe0ff */
[----:B------:R-:W-:-:S05]  /*0730*/  I2FP.F32.S32 R2, R25 ;  /* 0x0000001900027245 */ /* 0x000fca0000201400 */
[----:B------:R-:W-:-:S04]  /*0740*/  FMUL R2, R5, R2 ;  /* 0x0000000205027220 */ /* 0x000fc80000400000 */
[----:B------:R-:W-:-:S04]  /*0750*/  FMUL R25, R2, -0.5 ;  /* 0xbf00000002197820 */ /* 0x000fc80000400000 */
[C---:B------:R-:W-:Y:S01]  /*0760*/  FADD R28, R25.reuse, R25 ;  /* 0x00000019191c7221 */ /* 0x040fe20000000000 */
[----:B------:R-:W-:-:S03]  /*0770*/  FSETP.GT.AND P0, PT, |R25|, 16777216, PT ;  /* 0x4b8000001900780b */ /* 0x000fc60003f04200 */
[----:B------:R-:W5:Y:S02]  /*0780*/  FRND R2, R28 ;  /* 0x0000001c00027307 */ /* 0x000f640000201000 */
[----:B-----5:R-:W-:-:S04]  /*0790*/  FFMA R2, R2, -0.5, R25 ;  /* 0xbf00000002027823 */ /* 0x020fc80000000019 */
[----:B0-----:R-:W-:-:S04]  /*07a0*/  FMUL R27, R2, R2 ;  /* 0x00000002021b7220 */ /* 0x001fc80000400000 */
[C---:B-1----:R-:W-:Y:S01]  /*07b0*/  FFMA R4, R27.reuse, -R24, 2.550144195556640625 ;  /* 0x402335901b047423 */ /* 0x042fe20000000818 */
[----:B---3--:R-:W-:Y:S01]  /*07c0*/  FFMA R9, R2, R27, RZ ;  /* 0x0000001b02097223 */ /* 0x008fe200000000ff */
[----:B------:R-:W0:Y:S01]  /*07d0*/  F2I.NTZ R24, R28 ;  /* 0x0000001c00187305 */ /* 0x000e220000203100 */
[C---:B--2---:R-:W-:Y:S01]  /*07e0*/  FFMA R26, R27.reuse, R23, -1.334560394287109375 ;  /* 0xbfaad2e01b1a7423 */ /* 0x044fe20000000017 */
[----:B------:R-:W-:-:S03]  /*07f0*/  FFMA R4, R27, R4, -5.1677198410034179688 ;  /* 0xc0a55df61b047423 */ /* 0x000fc60000000004 */
[C---:B------:R-:W-:Y:S01]  /*0800*/  FFMA R26, R27.reuse, R26, 4.0586924552917480469 ;  /* 0x4081e0cf1b1a7423 */ /* 0x040fe2000000001a */
[----:B------:R-:W-:Y:S02]  /*0810*/  FFMA R9, R4, R9, RZ ;  /* 0x0000000904097223 */ /* 0x000fe400000000ff */
[----:B------:R-:W1:Y:S01]  /*0820*/  FRND.TRUNC R4, R25 ;  /* 0x0000001900047307 */ /* 0x000e62000020d000 */
[----:B------:R-:W-:Y:S01]  /*0830*/  FFMA R26, R27, R26, -4.9348020553588867188 ;  /* 0xc09de9e61b1a7423 */ /* 0x000fe2000000001a */
[----:B------:R-:W-:-:S03]  /*0840*/  FFMA R2, R2, 3.1415927410125732422, R9 ;  /* 0x40490fdb02027823 */ /* 0x000fc60000000009 */
[----:B------:R-:W-:Y:S01]  /*0850*/  FFMA R27, R27, R26, 1 ;  /* 0x3f8000001b1b7423 */ /* 0x000fe2000000001a */
[C---:B0-----:R-:W-:Y:S02]  /*0860*/  IADD3 R9, PT, PT, R24.reuse, 0x1, RZ ;  /* 0x0000000118097810 */ /* 0x041fe40007ffe0ff */
[C---:B------:R-:W-:Y:S02]  /*0870*/  LOP3.LUT P2, RZ, R24.reuse, 0x2, RZ, 0xc0, !PT ;  /* 0x0000000218ff7812 */ /* 0x040fe4000784c0ff */
[----:B------:R-:W-:Y:S02]  /*0880*/  LOP3.LUT P3, RZ, R9, 0x2, RZ, 0xc0, !PT ;  /* 0x0000000209ff7812 */ /* 0x000fe4000786c0ff */
[----:B-1----:R-:W-:Y:S02]  /*0890*/  FSETP.NEU.AND P4, PT, R25, R4, PT ;  /* 0x000000041900720b */ /* 0x002fe40003f8d000 */
[----:B------:R-:W-:-:S04]  /*08a0*/  LOP3.LUT R4, R24, 0x1, RZ, 0xc0, !PT ;  /* 0x0000000118047812 */ /* 0x000fc800078ec0ff */
[----:B------:R-:W-:-:S04]  /*08b0*/  ISETP.NE.U32.AND P1, PT, R4, 0x1, PT ;  /* 0x000000010400780c */ /* 0x000fc80003f25070 */
[----:B------:R-:W-:Y:S02]  /*08c0*/  FSEL R4, R27, R2, !P1 ;  /* 0x000000021b047208 */ /* 0x000fe40004800000 */
[----:B------:R-:W-:Y:S02]  /*08d0*/  FSEL R27, R2, R27, !P1 ;  /* 0x0000001b021b7208 */ /* 0x000fe40004800000 */
[----:B------:R-:W-:Y:S01]  /*08e0*/  FSEL R9, R4, -R4, !P2 ;  /* 0x8000000404097208 */ /* 0x000fe20005000000 */
[----:B------:R-:W-:Y:S02]  /*08f0*/  @!P4 FMUL R9, RZ, R25 ;  /* 0x00000019ff09c220 */ /* 0x000fe40000400000 */
[----:B------:R-:W-:Y:S02]  /*0900*/  @P3 FADD R27, RZ, -R27 ;  /* 0x8000001bff1b3221 */ /* 0x000fe40000000000 */
[----:B------:R-:W-:Y:S01]  /*0910*/  @P0 FADD R27, R9, 1 ;  /* 0x3f800000091b0421 */ /* 0x000fe20000000000 */
[----:B------:R-:W-:-:S04]  /*0920*/  ISETP.NE.AND P0, PT, R22, 0x10, PT ;  /* 0x000000101600780c */ /* 0x000fc80003f05270 */
[----:B------:R0:W-:Y:S04]  /*0930*/  STG.E desc[UR6][R10.64+0x800], R27 ;  /* 0x0008001b0a007986 */ /* 0x0001e8000c101906 */
[----:B------:R0:W-:Y:S01]  /*0940*/  STG.E desc[UR6][R12.64+0x800], R9 ;  /* 0x000800090c007986 */ /* 0x0001e2000c101906 */
[C---:B----4-:R-:W-:Y:S01]  /*0950*/  FMUL R23, R8.reuse, R27 ;  /* 0x0000001b08177220 */ /* 0x050fe20000400000 */
[----:B------:R-:W-:-:S04]  /*0960*/  FMUL R25, R8, R9 ;  /* 0x0000000908197220 */ /* 0x000fc80000400000 */
[----:B------:R0:W-:Y:S04]  /*0970*/  STG.E desc[UR6][R14.64+0x800], R23 ;  /* 0x000800170e007986 */ /* 0x0001e8000c101906 */
[----:B------:R0:W-:Y:S01]  /*0980*/  STG.E desc[UR6][R18.64+0x800], R25 ;  /* 0x0008001912007986 */ /* 0x0001e2000c101906 */
[----:B------:R-:W-:Y:S05]  /*0990*/  @P0 BRA `(.L_x_2) ;  /* 0xfffffff8008c0947 */ /* 0x000fea000383ffff */
[----:B------:R-:W-:Y:S01]  /*09a0*/  BAR.SYNC.DEFER_BLOCKING 0x0 ;  /* 0x0000000000007b1d */ /* 0x000fe20000010000 */
[----:B------:R-:W-:Y:S01]  /*09b0*/  LEA R2, R3, R20, 0x4 ;  /* 0x0000001403027211 */ /* 0x000fe200078e20ff */
[----:B------:R-:W-:Y:S01]  /*09c0*/  HFMA2 R4, -RZ, RZ, 0, 9.5367431640625e-07 ;  /* 0x00000010ff047431 */ /* 0x000fe200000001ff */
[----:B0-----:R-:W-:Y:S02]  /*09d0*/  MOV R15, RZ ;  /* 0x000000ff000f7202 */ /* 0x001fe40000000f00 */
[----:B------:R-:W-:Y:S02]  /*09e0*/  MOV R5, RZ ;  /* 0x000000ff00057202 */ /* 0x000fe40000000f00 */
[----:B------:R-:W-:-:S07]  /*09f0*/  IADD3 R2, PT, PT, R2, 0xff, RZ ;  /* 0x000000ff02027810 */ /* 0x000fce0007ffe0ff */
.L_x_3:
[----:B------:R-:W-:-:S05]  /*0a00*/  IMAD.WIDE R20, R2, 0x4, R16 ;  /* 0x0000000402147825 */ /* 0x000fca00078e0210 */
[----:B------:R-:W2:Y:S01]  /*0a10*/  LDG.E R23, desc[UR6][R20.64] ;  /* 0x0000000614177981 */ /* 0x000ea2000c1e1900 */
[----:B------:R-:W0:Y:S01]  /*0a20*/  S2UR UR5, SR_CgaCtaId ;  /* 0x00000000000579c3 */ /* 0x000e220000008800 */
[----:B------:R-:W-:Y:S01]  /*0a30*/  IMAD.WIDE R24, R2, 0x4, R6 ;  /* 0x0000000402187825 */ /* 0x000fe200078e0206 */
[----:B------:R-:W-:Y:S01]  /*0a40*/  UMOV UR4, 0x400 ;  /* 0x0000040000047882 */ /* 0x000fe20000000000 */
[----:B------:R-:W3:Y:S04]  /*0a50*/  LDG.E R18, desc[UR6][R20.64+-0x4] ;  /* 0xfffffc0614127981 */ /* 0x000ee8000c1e1900 */
[----:B------:R-:W4:Y:S04]  /*0a60*/  LDG.E R26, desc[UR6][R24.64] ;  /* 0x00000006181a7981 */ /* 0x000f28000c1e1900 */
[----:B------:R-:W5:Y:S04]  /*0a70*/  LDG.E R14, desc[UR6][R24.64+-0x4] ;  /* 0xfffffc06180e7981 */ /* 0x000f68000c1e1900 */
[----:B------:R-:W5:Y:S04]  /*0a80*/  LDG.E R19, desc[UR6][R20.64+-0x8] ;  /* 0xfffff80614137981 */ /* 0x000f68000c1e1900 */
[----:B------:R-:W5:Y:S04]  /*0a90*/  LDG.E R13, desc[UR6][R24.64+-0x8] ;  /* 0xfffff806180d7981 */ /* 0x000f68000c1e1900 */
[----:B------:R-:W5:Y:S01]  /*0aa0*/  LDG.E R12, desc[UR6][R20.64+-0xc] ;  /* 0xfffff406140c7981 */ /* 0x000f62000c1e1900 */
[----:B0-----:R-:W-:-:S03]  /*0ab0*/  ULEA UR4, UR5, UR4, 0x18 ;  /* 0x0000000405047291 */ /* 0x001fc6000f8ec0ff */
[----:B------:R-:W5:Y:S04]  /*0ac0*/  LDG.E R22, desc[UR6][R24.64+-0xc] ;  /* 0xfffff40618167981 */ /* 0x000f68000c1e1900 */
[----:B------:R-:W5:Y:S04]  /*0ad0*/  LDG.E R27, desc[UR6][R24.64+-0x10] ;  /* 0xfffff006181b7981 */ /* 0x000f68000c1e1900 */
[----:B------:R-:W2:Y:S04]  /*0ae0*/  LDS.128 R8, [R4+UR4+-0x10] ;  /* 0xfffff00404087984 */ /* 0x000ea80008000c00 */
[----:B------:R-:W5:Y:S01]  /*0af0*/  LDG.E R28, desc[UR6][R24.64+-0x14] ;  /* 0xffffec06181c7981 */ /* 0x000f62000c1e1900 */
[----:B--2---:R-:W-:-:S03]  /*0b00*/  FFMA R23, R8, R23, R5 ;  /* 0x0000001708177223 */ /* 0x004fc60000000005 */
[----:B------:R-:W2:Y:S01]  /*0b10*/  LDG.E R5, desc[UR6][R20.64+-0x10] ;  /* 0xfffff00614057981 */ /* 0x000ea2000c1e1900 */
[----:B----4-:R-:W-:-:S03]  /*0b20*/  FFMA R15, R8, R26, R15 ;  /* 0x0000001a080f7223 */ /* 0x010fc6000000000f */
[----:B------:R-:W4:Y:S01]  /*0b30*/  LDG.E R26, desc[UR6][R20.64+-0x14] ;  /* 0xffffec06141a7981 */ /* 0x000f22000c1e1900 */
[-C--:B---3--:R-:W-:Y:S01]  /*0b40*/  FFMA R18, R18, R9.reuse, R23 ;  /* 0x0000000912127223 */ /* 0x088fe20000000017 */
[----:B-----5:R-:W-:Y:S02]  /*0b50*/  FFMA R14, R14, R9, R15 ;  /* 0x000000090e0e7223 */ /* 0x020fe4000000000f */
[----:B------:R-:W3:Y:S01]  /*0b60*/  LDG.E R9, desc[UR6][R20.64+-0x18] ;  /* 0xffffe80614097981 */ /* 0x000ee2000c1e1900 */
[----:B------:R-:W-:-:S03]  /*0b70*/  FFMA R15, R19, R10, R18 ;  /* 0x0000000a130f7223 */ /* 0x000fc60000000012 */
[----:B------:R0:W5:Y:S01]  /*0b80*/  LDG.E R8, desc[UR6][R20.64+-0x1c] ;  /* 0xffffe40614087981 */ /* 0x000162000c1e1900 */
[----:B------:R-:W-:-:S03]  /*0b90*/  FFMA R23, R13, R10, R14 ;  /* 0x0000000a0d177223 */ /* 0x000fc6000000000e */
[----:B------:R-:W5:Y:S01]  /*0ba0*/  LDG.E R19, desc[UR6][R24.64+-0x18] ;  /* 0xffffe80618137981 */ /* 0x000f62000c1e1900 */
[----:B------:R-:W-:-:S03]  /*0bb0*/  FFMA R10, R12, R11, R15 ;  /* 0x0000000b0c0a7223 */ /* 0x000fc6000000000f */
[----:B------:R-:W2:Y:S01]  /*0bc0*/  LDS.128 R12, [R4+UR4] ;  /* 0x00000004040c7984 */ /* 0x000ea20008000c00 */
[----:B------:R-:W-:-:S03]  /*0bd0*/  IADD3 R29, PT, PT, R2, -0x8, RZ ;  /* 0xfffffff8021d7810 */ /* 0x000fc60007ffe0ff */
[----:B------:R-:W5:Y:S01]  /*0be0*/  LDG.E R18, desc[UR6][R24.64+-0x1c] ;  /* 0xffffe40618127981 */ /* 0x000f62000c1e1900 */
[----:B------:R-:W-:Y:S01]  /*0bf0*/  FFMA R11, R22, R11, R23 ;  /* 0x0000000b160b7223 */ /* 0x000fe20000000017 */
[----:B------:R-:W-:-:S04]  /*0c00*/  IMAD.WIDE R22, R29, 0x4, R16 ;  /* 0x000000041d167825 */ /* 0x000fc800078e0210 */
[----:B0-----:R-:W-:Y:S01]  /*0c10*/  IMAD.WIDE R20, R29, 0x4, R6 ;  /* 0x000000041d147825 */ /* 0x001fe200078e0206 */
[----:B------:R-:W5:Y:S04]  /*0c20*/  LDG.E R24, desc[UR6][R22.64+-0x4] ;  /* 0xfffffc0616187981 */ /* 0x000f68000c1e1900 */
[----:B------:R-:W5:Y:S01]  /*0c30*/  LDG.E R25, desc[UR6][R22.64+-0x8] ;  /* 0xfffff80616197981 */ /* 0x000f62000c1e1900 */
[----:B--2---:R-:W-:-:S03]  /*0c40*/  FFMA R10, R12, R5, R10 ;  /* 0x000000050c0a7223 */ /* 0x004fc6000000000a */
[----:B------:R-:W2:Y:S01]  /*0c50*/  LDG.E R5, desc[UR6][R22.64] ;  /* 0x0000000616057981 */ /* 0x000ea2000c1e1900 */
[----:B------:R-:W-:-:S03]  /*0c60*/  FFMA R11, R12, R27, R11 ;  /* 0x0000001b0c0b7223 */ /* 0x000fc6000000000b */
[----:B------:R-:W2:Y:S01]  /*0c70*/  LDG.E R27, desc[UR6][R20.64] ;  /* 0x00000006141b7981 */ /* 0x000ea2000c1e1900 */
[----:B----4-:R-:W-:-:S03]  /*0c80*/  FFMA R10, R26, R13, R10 ;  /* 0x0000000d1a0a7223 */ /* 0x010fc6000000000a */
[----:B------:R-:W4:Y:S01]  /*0c90*/  LDG.E R26, desc[UR6][R20.64+-0x4] ;  /* 0xfffffc06141a7981 */ /* 0x000f22000c1e1900 */
[----:B------:R-:W-:Y:S01]  /*0ca0*/  FFMA R28, R28, R13, R11 ;  /* 0x0000000d1c1c7223 */ /* 0x000fe2000000000b */
[----:B---3--:R-:W-:Y:S02]  /*0cb0*/  FFMA R9, R9, R14, R10 ;  /* 0x0000000e09097223 */ /* 0x008fe4000000000a */
[----:B------:R-:W3:Y:S04]  /*0cc0*/  LDG.E R13, desc[UR6][R20.64+-0x8] ;  /* 0xfffff806140d7981 */ /* 0x000ee8000c1e1900 */
[----:B------:R-:W3:Y:S01]  /*0cd0*/  LDG.E R12, desc[UR6][R22.64+-0xc] ;  /* 0xfffff406160c7981 */ /* 0x000ee2000c1e1900 */
[----:B-----5:R-:W-:-:S03]  /*0ce0*/  FFMA R29, R8, R15, R9 ;  /* 0x0000000f081d7223 */ /* 0x020fc60000000009 */
[----:B------:R-:W2:Y:S01]  /*0cf0*/  LDS.128 R8, [R4+UR4+0x10] ;  /* 0x0000100404087984 */ /* 0x000ea20008000c00 */
[----:B------:R-:W-:-:S03]  /*0d00*/  FFMA R19, R19, R14, R28 ;  /* 0x0000000e13137223 */ /* 0x000fc6000000001c */
[----:B------:R-:W5:Y:S01]  /*0d10*/  LDG.E R28, desc[UR6][R22.64+-0x1c] ;  /* 0xffffe406161c7981 */ /* 0x000f62000c1e1900 */
[----:B------:R-:W-:-:S03]  /*0d20*/  FFMA R14, R18, R15, R19 ;  /* 0x0000000f120e7223 */ /* 0x000fc60000000013 */
[----:B------:R-:W5:Y:S04]  /*0d30*/  LDG.E R18, desc[UR6][R20.64+-0xc] ;  /* 0xfffff40614127981 */ /* 0x000f68000c1e1900 */
[----:B------:R-:W5:Y:S01]  /*0d40*/  LDG.E R19, desc[UR6][R22.64+-0x10] ;  /* 0xfffff00616137981 */ /* 0x000f62000c1e1900 */
[----:B--2---:R-:W-:-:S03]  /*0d50*/  FFMA R29, R8, R5, R29 ;  /* 0x00000005081d7223 */ /* 0x004fc6000000001d */
[----:B------:R-:W2:Y:S01]  /*0d60*/  LDG.E R5, desc[UR6][R20.64+-0x10] ;  /* 0xfffff00614057981 */ /* 0x000ea2000c1e1900 */
[----:B------:R-:W-:Y:S01]  /*0d70*/  FFMA R27, R8, R27, R14 ;  /* 0x0000001b081b7223 */ /* 0x000fe2000000000e */
[-C--:B------:R-:W-:Y:S02]  /*0d80*/  FFMA R24, R24, R9.reuse, R29 ;  /* 0x0000000918187223 */ /* 0x080fe4000000001d */
[----:B------:R-:W2:Y:S01]  /*0d90*/  LDG.E R8, desc[UR6][R20.64+-0x14] ;  /* 0xffffec0614087981 */ /* 0x000ea2000c1e1900 */
[----:B----4-:R-:W-:-:S03]  /*0da0*/  FFMA R14, R26, R9, R27 ;  /* 0x000000091a0e7223 */ /* 0x010fc6000000001b */
[----:B------:R-:W4:Y:S01]  /*0db0*/  LDG.E R26, desc[UR6][R22.64+-0x14] ;  /* 0xffffec06161a7981 */ /* 0x000f22000c1e1900 */
[----:B------:R-:W-:-:S03]  /*0dc0*/  FFMA R25, R25, R10, R24 ;  /* 0x0000000a19197223 */ /* 0x000fc60000000018 */
[----:B------:R-:W4:Y:S04]  /*0dd0*/  LDG.E R9, desc[UR6][R22.64+-0x18] ;  /* 0xffffe80616097981 */ /* 0x000f28000c1e1900 */
[----:B------:R-:W4:Y:S01]  /*0de0*/  LDG.E R27, desc[UR6][R20.64+-0x18] ;  /* 0xffffe806141b7981 */ /* 0x000f22000c1e1900 */
[----:B---3--:R-:W-:-:S03]  /*0df0*/  FFMA R24, R13, R10, R14 ;  /* 0x0000000a0d187223 */ /* 0x008fc6000000000e */
[----:B------:R0:W3:Y:S02]  /*0e00*/  LDG.E R29, desc[UR6][R20.64+-0x1c] ;  /* 0xffffe406141d7981 */ /* 0x0000e4000c1e1900 */
[-C--:B0-----:R-:W-:Y:S02]  /*0e10*/  FFMA R21, R12, R11.reuse, R25 ;  /* 0x0000000b0c157223 */ /* 0x081fe40000000019 */
[----:B------:R-:W0:Y:S01]  /*0e20*/  LDS.128 R12, [R4+UR4+0x20] ;  /* 0x00002004040c7984 */ /* 0x000e220008000c00 */
[----:B------:R-:W-:Y:S01]  /*0e30*/  IADD3 R10, PT, PT, R2, -0x10, RZ ;  /* 0xfffffff0020a7810 */ /* 0x000fe20007ffe0ff */
[----:B-----5:R-:W-:-:S04]  /*0e40*/  FFMA R11, R18, R11, R24 ;  /* 0x0000000b120b7223 */ /* 0x020fc80000000018 */
[----:B------:R-:W-:-:S05]  /*0e50*/  IMAD.WIDE R24, R10, 0x4, R16 ;  /* 0x000000040a187825 */ /* 0x000fca00078e0210 */
[----:B------:R-:W5:Y:S04]  /*0e60*/  LDG.E R23, desc[UR6][R24.64] ;  /* 0x0000000618177981 */ /* 0x000f68000c1e1900 */
[----:B------:R-:W5:Y:S01]  /*0e70*/  LDG.E R22, desc[UR6][R24.64+-0xc] ;  /* 0xfffff40618167981 */ /* 0x000f62000c1e1900 */
[----:B0-----:R-:W-:Y:S01]  /*0e80*/  FFMA R21, R12, R19, R21 ;  /* 0x000000130c157223 */ /* 0x001fe20000000015 */
[----:B------:R-:W-:-:S05]  /*0e90*/  IMAD.WIDE R18, R10, 0x4, R6 ;  /* 0x000000040a127825 */ /* 0x000fca00078e0206 */
[----:B------:R-:W5:Y:S01]  /*0ea0*/  LDG.E R20, desc[UR6][R18.64+-0xc] ;  /* 0xfffff40612147981 */ /* 0x000f62000c1e1900 */
[----:B--2---:R-:W-:-:S03]  /*0eb0*/  FFMA R11, R12, R5, R11 ;  /* 0x000000050c0b7223 */ /* 0x004fc6000000000b */
[----:B------:R-:W2:Y:S01]  /*0ec0*/  LDG.E R5, desc[UR6][R18.64] ;  /* 0x0000000612057981 */ /* 0x000ea2000c1e1900 */
[----:B------:R-:W-:-:S03]  /*0ed0*/  FFMA R8, R8, R13, R11 ;  /* 0x0000000d08087223 */ /* 0x000fc6000000000b */
[----:B------:R-:W2:Y:S01]  /*0ee0*/  LDG.E R12, desc[UR6][R24.64+-0x4] ;  /* 0xfffffc06180c7981 */ /* 0x000ea2000c1e1900 */
[----:B----4-:R-:W-:-:S03]  /*0ef0*/  FFMA R26, R26, R13, R21 ;  /* 0x0000000d1a1a7223 */ /* 0x010fc60000000015 */
[----:B------:R-:W4:Y:S01]  /*0f00*/  LDG.E R13, desc[UR6][R24.64+-0x8] ;  /* 0xfffff806180d7981 */ /* 0x000f22000c1e1900 */
[-C--:B------:R-:W-:Y:S01]  /*0f10*/  FFMA R9, R9, R14.reuse, R26 ;  /* 0x0000000e09097223 */ /* 0x080fe2000000001a */
[----:B------:R-:W-:Y:S02]  /*0f20*/  FFMA R8, R27, R14, R8 ;  /* 0x0000000e1b087223 */ /* 0x000fe40000000008 */
[----:B------:R-:W4:Y:S01]  /*0f30*/  LDG.E R14, desc[UR6][R18.64+-0x4] ;  /* 0xfffffc06120e7981 */ /* 0x000f22000c1e1900 */
[-C--:B------:R-:W-:Y:S01]  /*0f40*/  FFMA R21, R28, R15.reuse, R9 ;  /* 0x0000000f1c157223 */ /* 0x080fe20000000009 */
[----:B---3--:R-:W-:Y:S02]  /*0f50*/  FFMA R26, R29, R15, R8 ;  /* 0x0000000f1d1a7223 */ /* 0x008fe40000000008 */
[----:B------:R-:W3:Y:S04]  /*0f60*/  LDG.E R15, desc[UR6][R18.64+-0x8] ;  /* 0xfffff806120f7981 */ /* 0x000ee8000c1e1900 */
[----:B------:R-:W5:Y:S04]  /*0f70*/  LDS.128 R8, [R4+UR4+0x30] ;  /* 0x0000300404087984 */ /* 0x000f680008000c00 */
[----:B------:R-:W3:Y:S01]  /*0f80*/  LDG.E R28, desc[UR6][R24.64+-0x1c] ;  /* 0xffffe406181c7981 */ /* 0x000ee2000c1e1900 */
[----:B-----5:R-:W-:-:S03]  /*0f90*/  FFMA R23, R8, R23, R21 ;  /* 0x0000001708177223 */ /* 0x020fc60000000015 */
        /* <DEDUP_REMOVED lines=8> */
[----:B------:R-:W-:Y:S02]  /*1020*/  FFMA R29, R22, R11, R13 ;  /* 0x0000000b161d7223 */ /* 0x000fe4000000000d */
[----:B------:R-:W4:Y:S01]  /*1030*/  LDG.E R9, desc[UR6][R24.64+-0x18] ;  /* 0xffffe80618097981 */ /* 0x000f22000c1e1900 */
[----:B---3--:R-:W-:-:S03]  /*1040*/  FFMA R23, R15, R10, R14 ;  /* 0x0000000a0f177223 */ /* 0x008fc6000000000e */
[----:B------:R-:W5:Y:S04]  /*1050*/  LDS.128 R12, [R4+UR4+0x40] ;  /* 0x00004004040c7984 */ /* 0x000f680008000c00 */
[----:B------:R-:W3:Y:S04]  /*1060*/  LDG.E R27, desc[UR6][R18.64+-0x18] ;  /* 0xffffe806121b7981 */ /* 0x000ee8000c1e1900 */
[----:B------:R0:W3:Y:S01]  /*1070*/  LDG.E R10, desc[UR6][R18.64+-0x1c] ;  /* 0xffffe406120a7981 */ /* 0x0000e2000c1e1900 */
[----:B------:R-:W-:Y:S01]  /*1080*/  IADD3 R22, PT, PT, R2, -0x18, RZ ;  /* 0xffffffe802167810 */ /* 0x000fe20007ffe0ff */
[----:B------:R-:W-:Y:S01]  /*1090*/  FFMA R11, R20, R11, R23 ;  /* 0x0000000b140b7223 */ /* 0x000fe20000000017 */
[----:B-----5:R-:W-:-:S03]  /*10a0*/  FFMA R29, R12, R21, R29 ;  /* 0x000000150c1d7223 */ /* 0x020fc6000000001d */
[----:B------:R-:W-:-:S04]  /*10b0*/  IMAD.WIDE R20, R22, 0x4, R16 ;  /* 0x0000000416147825 */ /* 0x000fc800078e0210 */
[----:B------:R-:W-:Y:S01]  /*10c0*/  IMAD.WIDE R22, R22, 0x4, R6 ;  /* 0x0000000416167825 */ /* 0x000fe200078e0206 */
[----:B------:R-:W5:Y:S04]  /*10d0*/  LDG.E R25, desc[UR6][R20.64] ;  /* 0x0000000614197981 */ /* 0x000f68000c1e1900 */
[----:B------:R-:W5:Y:S01]  /*10e0*/  LDG.E R24, desc[UR6][R20.64+-0x4] ;  /* 0xfffffc0614187981 */ /* 0x000f62000c1e1900 */
[----:B--2---:R-:W-:-:S03]  /*10f0*/  FFMA R11, R12, R5, R11 ;  /* 0x000000050c0b7223 */ /* 0x004fc6000000000b */
[----:B------:R-:W2:Y:S04]  /*1100*/  LDG.E R5, desc[UR6][R22.64] ;  /* 0x0000000616057981 */ /* 0x000ea8000c1e1900 */
[----:B------:R-:W2:Y:S01]  /*1110*/  LDG.E R12, desc[UR6][R22.64+-0x4] ;  /* 0xfffffc06160c7981 */ /* 0x000ea2000c1e1900 */
[-C--:B------:R-:W-:Y:S01]  /*1120*/  FFMA R8, R8, R13.reuse, R29 ;  /* 0x0000000d08087223 */ /* 0x080fe2000000001d */
[----:B----4-:R-:W-:Y:S02]  /*1130*/  FFMA R26, R26, R13, R11 ;  /* 0x0000000d1a1a7223 */ /* 0x010fe4000000000b */
[----:B------:R-:W4:Y:S01]  /*1140*/  LDG.E R13, desc[UR6][R20.64+-0x8] ;  /* 0xfffff806140d7981 */ /* 0x000f22000c1e1900 */
[----:B------:R-:W-:-:S04]  /*1150*/  FFMA R9, R9, R14, R8 ;  /* 0x0000000e09097223 */ /* 0x000fc80000000008 */
[----:B0-----:R-:W-:Y:S02]  /*1160*/  FFMA R19, R28, R15, R9 ;  /* 0x0000000f1c137223 */ /* 0x001fe40000000009 */
[----:B------:R-:W4:Y:S01]  /*1170*/  LDG.E R28, desc[UR6][R20.64+-0x1c] ;  /* 0xffffe406141c7981 */ /* 0x000f22000c1e1900 */
[----:B---3--:R-:W-:-:S03]  /*1180*/  FFMA R27, R27, R14, R26 ;  /* 0x0000000e1b1b7223 */ /* 0x008fc6000000001a */
[----:B------:R-:W3:Y:S01]  /*1190*/  LDG.E R14, desc[UR6][R20.64+-0xc] ;  /* 0xfffff406140e7981 */ /* 0x000ee2000c1e1900 */
[----:B------:R-:W-:-:S03]  /*11a0*/  FFMA R18, R10, R15, R27 ;  /* 0x0000000f0a127223 */ /* 0x000fc6000000001b */
[----:B------:R-:W5:Y:S04]  /*11b0*/  LDS.128 R8, [R4+UR4+0x50] ;  /* 0x0000500404087984 */ /* 0x000f680008000c00 */
[----:B------:R-:W3:Y:S01]  /*11c0*/  LDG.E R15, desc[UR6][R22.64+-0x8] ;  /* 0xfffff806160f7981 */ /* 0x000ee2000c1e1900 */
[----:B-----5:R-:W-:-:S03]  /*11d0*/  FFMA R25, R8, R25, R19 ;  /* 0x0000001908197223 */ /* 0x020fc60000000013 */
[----:B------:R-:W5:Y:S01]  /*11e0*/  LDG.E R19, desc[UR6][R22.64+-0x10] ;  /* 0xfffff00616137981 */ /* 0x000f62000c1e1900 */
[----:B------:R-:W-:-:S03]  /*11f0*/  FFMA R26, R24, R9, R25 ;  /* 0x00000009181a7223 */ /* 0x000fc60000000019 */
[----:B------:R-:W5:Y:S04]  /*1200*/  LDG.E R24, desc[UR6][R20.64+-0x14] ;  /* 0xffffec0614187981 */ /* 0x000f68000c1e1900 */
[----:B------:R-:W5:Y:S01]  /*1210*/  LDG.E R25, desc[UR6][R22.64+-0x18] ;  /* 0xffffe80616197981 */ /* 0x000f62000c1e1900 */
[----:B--2---:R-:W-:-:S03]  /*1220*/  FFMA R27, R8, R5, R18 ;  /* 0x00000005081b7223 */ /* 0x004fc60000000012 */
[----:B------:R-:W2:Y:S04]  /*1230*/  LDG.E R8, desc[UR6][R22.64+-0xc] ;  /* 0xfffff40616087981 */ /* 0x000ea8000c1e1900 */
[----:B------:R-:W5:Y:S01]  /*1240*/  LDG.E R5, desc[UR6][R20.64+-0x10] ;  /* 0xfffff00614057981 */ /* 0x000f62000c1e1900 */
[----:B------:R-:W-:-:S03]  /*1250*/  FFMA R12, R12, R9, R27 ;  /* 0x000000090c0c7223 */ /* 0x000fc6000000001b */
[----:B------:R-:W5:Y:S04]  /*1260*/  LDG.E R18, desc[UR6][R22.64+-0x14] ;  /* 0xffffec0616127981 */ /* 0x000f68000c1e1900 */
[----:B------:R-:W5:Y:S04]  /*1270*/  LDG.E R9, desc[UR6][R20.64+-0x18] ;  /* 0xffffe80614097981 */ /* 0x000f68000c1e1900 */
[----:B------:R-:W5:Y:S01]  /*1280*/  LDG.E R27, desc[UR6][R22.64+-0x1c] ;  /* 0xffffe406161b7981 */ /* 0x000f62000c1e1900 */
[-C--:B----4-:R-:W-:Y:S01]  /*1290*/  FFMA R13, R13, R10.reuse, R26 ;  /* 0x0000000a0d0d7223 */ /* 0x090fe2000000001a */
[----:B---3--:R-:W-:-:S03]  /*12a0*/  FFMA R29, R15, R10, R12 ;  /* 0x0000000a0f1d7223 */ /* 0x008fc6000000000c */
[----:B------:R-:W-:Y:S02]  /*12b0*/  FFMA R10, R14, R11, R13 ;  /* 0x0000000b0e0a7223 */ /* 0x000fe4000000000d */
[----:B------:R0:W5:Y:S02]  /*12c0*/  LDS.128 R12, [R4+UR4+0x60] ;  /* 0x00006004040c7984 */ /* 0x0001640008000c00 */
[----:B0-----:R-:W-:-:S04]  /*12d0*/  IADD3 R4, PT, PT, R4, 0x80, RZ ;  /* 0x0000008004047810 */ /* 0x001fc80007ffe0ff */
[----:B------:R-:W-:Y:S02]  /*12e0*/  ISETP.NE.AND P0, PT, R4, 0x410, PT ;  /* 0x000004100400780c */ /* 0x000fe40003f05270 */
[----:B------:R-:W-:Y:S01]  /*12f0*/  IADD3 R2, PT, PT, R2, -0x20, RZ ;  /* 0xffffffe002027810 */ /* 0x000fe20007ffe0ff */
[----:B--2---:R-:W-:Y:S01]  /*1300*/  FFMA R8, R8, R11, R29 ;  /* 0x0000000b08087223 */ /* 0x004fe2000000001d */
[----:B-----5:R-:W-:-:S03]  /*1310*/  FFMA R5, R12, R5, R10 ;  /* 0x000000050c057223 */ /* 0x020fc6000000000a */
[----:B------:R-:W-:Y:S01]  /*1320*/  FFMA R19, R12, R19, R8 ;  /* 0x000000130c137223 */ /* 0x000fe20000000008 */
[----:B------:R-:W-:-:S03]  /*1330*/  FFMA R24, R24, R13, R5 ;  /* 0x0000000d18187223 */ /* 0x000fc60000000005 */
[----:B------:R-:W-:Y:S01]  /*1340*/  FFMA R18, R18, R13, R19 ;  /* 0x0000000d12127223 */ /* 0x000fe20000000013 */
[----:B------:R-:W-:-:S03]  /*1350*/  FFMA R9, R9, R14, R24 ;  /* 0x0000000e09097223 */ /* 0x000fc60000000018 */
[----:B------:R-:W-:Y:S01]  /*1360*/  FFMA R18, R25, R14, R18 ;  /* 0x0000000e19127223 */ /* 0x000fe20000000012 */
[----:B------:R-:W-:-:S03]  /*1370*/  FFMA R5, R28, R15, R9 ;  /* 0x0000000f1c057223 */ /* 0x000fc60000000009 */
[----:B------:R-:W-:Y:S01]  /*1380*/  FFMA R15, R27, R15, R18 ;  /* 0x0000000f1b0f7223 */ /* 0x000fe20000000012 */
[----:B------:R-:W-:Y:S06]  /*1390*/  @P0 BRA `(.L_x_3) ;  /* 0xfffffff400980947 */ /* 0x000fec000383ffff */
[----:B------:R-:W0:Y:S01]  /*13a0*/  LDC.64 R6, c[0x0][0x390] ;  /* 0x0000e400ff067b82 */ /* 0x000e220000000a00 */
[----:B------:R-:W-:-:S04]  /*13b0*/  LEA R3, R0, R3, 0x8 ;  /* 0x0000000300037211 */ /* 0x000fc800078e40ff */
[----:B------:R-:W-:-:S05]  /*13c0*/  SHF.L.U32 R3, R3, 0x1, RZ ;  /* 0x0000000103037819 */ /* 0x000fca00000006ff */
[----:B0-----:R-:W-:-:S05]  /*13d0*/  IMAD.WIDE R2, R3, 0x4, R6 ;  /* 0x0000000403027825 */ /* 0x001fca00078e0206 */
[----:B------:R-:W-:Y:S04]  /*13e0*/  STG.E desc[UR6][R2.64], R5 ;  /* 0x0000000502007986 */ /* 0x000fe8000c101906 */
[----:B------:R-:W-:Y:S01]  /*13f0*/  STG.E desc[UR6][R2.64+0x4], R15 ;  /* 0x0000040f02007986 */ /* 0x000fe2000c101906 */
[----:B------:R-:W-:Y:S05]  /*1400*/  EXIT ;  /* 0x000000000000794d */ /* 0x000fea0003800000 */
        .weak           $__internal_0_$__cuda_sm3x_div_rn_noftz_f32_slowpath
        .type           $__internal_0_$__cuda_sm3x_div_rn_noftz_f32_slowpath,@function
        .size           $__internal_0_$__cuda_sm3x_div_rn_noftz_f32_slowpath,(.L_x_13 - $__internal_0_$__cuda_sm3x_div_rn_noftz_f32_slowpath)
$__internal_0_$__cuda_sm3x_div_rn_noftz_f32_slowpath:
[----:B------:R-:W-:Y:S02]  /*1410*/  SHF.R.U32.HI R7, RZ, 0x17, R5 ;  /* 0x00000017ff077819 */ /* 0x000fe40000011605 */
[----:B------:R-:W-:Y:S02]  /*1420*/  SHF.R.U32.HI R6, RZ, 0x17, R2 ;  /* 0x00000017ff067819 */ /* 0x000fe40000011602 */
[----:B------:R-:W-:Y:S02]  /*1430*/  LOP3.LUT R12, R7, 0xff, RZ, 0xc0, !PT ;  /* 0x000000ff070c7812 */ /* 0x000fe400078ec0ff */
[----:B------:R-:W-:Y:S02]  /*1440*/  LOP3.LUT R10, R6, 0xff, RZ, 0xc0, !PT ;  /* 0x000000ff060a7812 */ /* 0x000fe400078ec0ff */
[----:B------:R-:W-:Y:S02]  /*1450*/  IADD3 R8, PT, PT, R12, -0x1, RZ ;  /* 0xffffffff0c087810 */ /* 0x000fe40007ffe0ff */
[----:B------:R-:W-:-:S02]  /*1460*/  IADD3 R7, PT, PT, R10, -0x1, RZ ;  /* 0xffffffff0a077810 */ /* 0x000fc40007ffe0ff */
[----:B------:R-:W-:-:S04]  /*1470*/  ISETP.GT.U32.AND P0, PT, R8, 0xfd, PT ;  /* 0x000000fd0800780c */ /* 0x000fc80003f04070 */
[----:B------:R-:W-:-:S13]  /*1480*/  ISETP.GT.U32.OR P0, PT, R7, 0xfd, P0 ;  /* 0x000000fd0700780c */ /* 0x000fda0000704470 */
[----:B------:R-:W-:Y:S01]  /*1490*/  @!P0 MOV R6, RZ ;  /* 0x000000ff00068202 */ /* 0x000fe20000000f00 */
[----:B------:R-:W-:Y:S06]  /*14a0*/  @!P0 BRA `(.L_x_4) ;  /* 0x00000000005c8947 */ /* 0x000fec0003800000 */
[----:B------:R-:W-:Y:S02]  /*14b0*/  FSETP.GTU.FTZ.AND P0, PT, |R2|, +INF , PT ;  /* 0x7f8000000200780b */ /* 0x000fe40003f1c200 */
[----:B------:R-:W-:-:S04]  /*14c0*/  FSETP.GTU.FTZ.AND P1, PT, |R5|, +INF , PT ;  /* 0x7f8000000500780b */ /* 0x000fc80003f3c200 */
[----:B------:R-:W-:-:S13]  /*14d0*/  PLOP3.LUT P0, PT, P0, P1, PT, 0xf8, 0x8f ;  /* 0x00000000008f781c */ /* 0x000fda0000703f70 */
[----:B------:R-:W-:Y:S05]  /*14e0*/  @P0 BRA `(.L_x_5) ;  /* 0x0000000400440947 */ /* 0x000fea0003800000 */
[----:B------:R-:W-:-:S13]  /*14f0*/  LOP3.LUT P0, RZ, R5, 0x7fffffff, R2, 0xc8, !PT ;  /* 0x7fffffff05ff7812 */ /* 0x000fda000780c802 */
[----:B------:R-:W-:Y:S05]  /*1500*/  @!P0 BRA `(.L_x_6) ;  /* 0x0000000400348947 */ /* 0x000fea0003800000 */
[C---:B------:R-:W-:Y:S02]  /*1510*/  FSETP.NEU.FTZ.AND P1, PT, |R2|.reuse, +INF , PT ;  /* 0x7f8000000200780b */ /* 0x040fe40003f3d200 */
[----:B------:R-:W-:Y:S02]  /*1520*/  FSETP.NEU.FTZ.AND P2, PT, |R5|, +INF , PT ;  /* 0x7f8000000500780b */ /* 0x000fe40003f5d200 */
[----:B------:R-:W-:-:S11]  /*1530*/  FSETP.NEU.FTZ.AND P0, PT, |R2|, +INF , PT ;  /* 0x7f8000000200780b */ /* 0x000fd60003f1d200 */
[----:B------:R-:W-:Y:S05]  /*1540*/  @!P2 BRA !P1, `(.L_x_6) ;  /* 0x000000040024a947 */ /* 0x000fea0004800000 */
[----:B------:R-:W-:-:S04]  /*1550*/  LOP3.LUT P1, RZ, R2, 0x7fffffff, RZ, 0xc0, !PT ;  /* 0x7fffffff02ff7812 */ /* 0x000fc8000782c0ff */
[----:B------:R-:W-:-:S13]  /*1560*/  PLOP3.LUT P1, PT, P2, P1, PT, 0x2f, 0xf2 ;  /* 0x0000000000f2781c */ /* 0x000fda0001722577 */
[----:B------:R-:W-:Y:S05]  /*1570*/  @P1 BRA `(.L_x_7) ;  /* 0x0000000400101947 */ /* 0x000fea0003800000 */
[----:B------:R-:W-:-:S04]  /*1580*/  LOP3.LUT P1, RZ, R5, 0x7fffffff, RZ, 0xc0, !PT ;  /* 0x7fffffff05ff7812 */ /* 0x000fc8000782c0ff */
[----:B------:R-:W-:-:S13]  /*1590*/  PLOP3.LUT P0, PT, P0, P1, PT, 0x2f, 0xf2 ;  /* 0x0000000000f2781c */ /* 0x000fda0000702577 */
[----:B------:R-:W-:Y:S05]  /*15a0*/  @P0 BRA `(.L_x_8) ;  /* 0x0000000000f80947 */ /* 0x000fea0003800000 */
[----:B------:R-:W-:Y:S02]  /*15b0*/  ISETP.GE.AND P0, PT, R7, RZ, PT ;  /* 0x000000ff0700720c */ /* 0x000fe40003f06270 */
[----:B------:R-:W-:-:S11]  /*15c0*/  ISETP.GE.AND P1, PT, R8, RZ, PT ;  /* 0x000000ff0800720c */ /* 0x000fd60003f26270 */
[----:B------:R-:W-:Y:S01]  /*15d0*/  @P0 MOV R6, RZ ;  /* 0x000000ff00060202 */ /* 0x000fe20000000f00 */
[----:B------:R-:W-:Y:S01]  /*15e0*/  @!P0 FFMA R2, R2, 1.84467440737095516160e+19, RZ ;  /* 0x5f80000002028823 */ /* 0x000fe200000000ff */
[----:B------:R-:W-:Y:S01]  /*15f0*/  @!P0 MOV R6, 0xffffffc0 ;  /* 0xffffffc000068802 */ /* 0x000fe20000000f00 */
[----:B------:R-:W-:-:S03]  /*1600*/  @!P1 FFMA R5, R5, 1.84467440737095516160e+19, RZ ;  /* 0x5f80000005059823 */ /* 0x000fc600000000ff */
[----:B------:R-:W-:-:S07]  /*1610*/  @!P1 IADD3 R6, PT, PT, R6, 0x40, RZ ;  /* 0x0000004006069810 */ /* 0x000fce0007ffe0ff */
.L_x_4:
[----:B------:R-:W-:-:S04]  /*1620*/  LEA R8, R12, 0xc0800000, 0x17 ;  /* 0xc08000000c087811 */ /* 0x000fc800078eb8ff */
[----:B------:R-:W-:Y:S02]  /*1630*/  IADD3 R8, PT, PT, -R8, R5, RZ ;  /* 0x0000000508087210 */ /* 0x000fe40007ffe1ff */
[----:B------:R-:W-:Y:S02]  /*1640*/  IADD3 R5, PT, PT, R10, -0x7f, RZ ;  /* 0xffffff810a057810 */ /* 0x000fe40007ffe0ff */
[----:B------:R-:W0:Y:S01]  /*1650*/  MUFU.RCP R7, R8 ;  /* 0x0000000800077308 */ /* 0x000e220000001000 */
[----:B------:R-:W-:Y:S02]  /*1660*/  FADD.FTZ R9, -R8, -RZ ;  /* 0x800000ff08097221 */ /* 0x000fe40000010100 */
[----:B------:R-:W-:Y:S02]  /*1670*/  IMAD R2, R5, -0x800000, R2 ;  /* 0xff80000005027824 */ /* 0x000fe400078e0202 */
[----:B0-----:R-:W-:-:S04]  /*1680*/  FFMA R10, R7, R9, 1 ;  /* 0x3f800000070a7423 */ /* 0x001fc80000000009 */
[----:B------:R-:W-:-:S04]  /*1690*/  FFMA R14, R7, R10, R7 ;  /* 0x0000000a070e7223 */ /* 0x000fc80000000007 */
[----:B------:R-:W-:-:S04]  /*16a0*/  FFMA R7, R2, R14, RZ ;  /* 0x0000000e02077223 */ /* 0x000fc800000000ff */
[----:B------:R-:W-:-:S04]  /*16b0*/  FFMA R10, R9, R7, R2 ;  /* 0x00000007090a7223 */ /* 0x000fc80000000002 */
[----:B------:R-:W-:Y:S01]  /*16c0*/  FFMA R11, R14, R10, R7 ;  /* 0x0000000a0e0b7223 */ /* 0x000fe20000000007 */
[----:B------:R-:W-:-:S03]  /*16d0*/  IADD3 R7, PT, PT, R5, 0x7f, -R12 ;  /* 0x0000007f05077810 */ /* 0x000fc60007ffe80c */
[----:B------:R-:W-:Y:S01]  /*16e0*/  FFMA R10, R9, R11, R2 ;  /* 0x0000000b090a7223 */ /* 0x000fe20000000002 */
[----:B------:R-:W-:-:S03]  /*16f0*/  IADD3 R7, PT, PT, R7, R6, RZ ;  /* 0x0000000607077210 */ /* 0x000fc60007ffe0ff */
[----:B------:R-:W-:-:S05]  /*1700*/  FFMA R2, R14, R10, R11 ;  /* 0x0000000a0e027223 */ /* 0x000fca000000000b */
[----:B------:R-:W-:-:S04]  /*1710*/  SHF.R.U32.HI R5, RZ, 0x17, R2 ;  /* 0x00000017ff057819 */ /* 0x000fc80000011602 */
[----:B------:R-:W-:-:S04]  /*1720*/  LOP3.LUT R5, R5, 0xff, RZ, 0xc0, !PT ;  /* 0x000000ff05057812 */ /* 0x000fc800078ec0ff */
[----:B------:R-:W-:-:S04]  /*1730*/  IADD3 R9, PT, PT, R5, R7, RZ ;  /* 0x0000000705097210 */ /* 0x000fc80007ffe0ff */
[----:B------:R-:W-:-:S04]  /*1740*/  IADD3 R5, PT, PT, R9, -0x1, RZ ;  /* 0xffffffff09057810 */ /* 0x000fc80007ffe0ff */
[----:B------:R-:W-:-:S13]  /*1750*/  ISETP.GE.U32.AND P0, PT, R5, 0xfe, PT ;  /* 0x000000fe0500780c */ /* 0x000fda0003f06070 */
[----:B------:R-:W-:Y:S05]  /*1760*/  @!P0 BRA `(.L_x_9) ;  /* 0x0000000000808947 */ /* 0x000fea0003800000 */
[----:B------:R-:W-:-:S13]  /*1770*/  ISETP.GT.AND P0, PT, R9, 0xfe, PT ;  /* 0x000000fe0900780c */ /* 0x000fda0003f04270 */
[----:B------:R-:W-:Y:S05]  /*1780*/  @P0 BRA `(.L_x_10) ;  /* 0x00000000006c0947 */ /* 0x000fea0003800000 */
[----:B------:R-:W-:-:S13]  /*1790*/  ISETP.GE.AND P0, PT, R9, 0x1, PT ;  /* 0x000000010900780c */ /* 0x000fda0003f06270 */
[----:B------:R-:W-:Y:S05]  /*17a0*/  @P0 BRA `(.L_x_11) ;  /* 0x0000000000980947 */ /* 0x000fea0003800000 */
[----:B------:R-:W-:Y:S02]  /*17b0*/  ISETP.GE.AND P0, PT, R9, -0x18, PT ;  /* 0xffffffe80900780c */ /* 0x000fe40003f06270 */
[----:B------:R-:W-:-:S11]  /*17c0*/  LOP3.LUT R2, R2, 0x80000000, RZ, 0xc0, !PT ;  /* 0x8000000002027812 */ /* 0x000fd600078ec0ff */
[----:B------:R-:W-:Y:S05]  /*17d0*/  @!P0 BRA `(.L_x_11) ;  /* 0x00000000008c8947 */ /* 0x000fea0003800000 */
[CCC-:B------:R-:W-:Y:S01]  /*17e0*/  FFMA.RZ R5, R14.reuse, R10.reuse, R11.reuse ;  /* 0x0000000a0e057223 */ /* 0x1c0fe2000000c00b */
[C---:B------:R-:W-:Y:S01]  /*17f0*/  IADD3 R8, PT, PT, R9.reuse, 0x20, RZ ;  /* 0x0000002009087810 */ /* 0x040fe20007ffe0ff */
[CCC-:B------:R-:W-:Y:S01]  /*1800*/  FFMA.RM R6, R14.reuse, R10.reuse, R11.reuse ;  /* 0x0000000a0e067223 */ /* 0x1c0fe2000000400b */
[----:B------:R-:W-:Y:S02]  /*1810*/  ISETP.NE.AND P2, PT, R9, RZ, PT ;  /* 0x000000ff0900720c */ /* 0x000fe40003f45270 */
[----:B------:R-:W-:Y:S01]  /*1820*/  LOP3.LUT R7, R5, 0x7fffff, RZ, 0xc0, !PT ;  /* 0x007fffff05077812 */ /* 0x000fe200078ec0ff */
[----:B------:R-:W-:Y:S01]  /*1830*/  FFMA.RP R5, R14, R10, R11 ;  /* 0x0000000a0e057223 */ /* 0x000fe2000000800b */
[----:B------:R-:W-:Y:S02]  /*1840*/  ISETP.NE.AND P1, PT, R9, RZ, PT ;  /* 0x000000ff0900720c */ /* 0x000fe40003f25270 */
[----:B------:R-:W-:Y:S02]  /*1850*/  LOP3.LUT R7, R7, 0x800000, RZ, 0xfc, !PT ;  /* 0x0080000007077812 */ /* 0x000fe400078efcff */
[----:B------:R-:W-:-:S02]  /*1860*/  IADD3 R9, PT, PT, -R9, RZ, RZ ;  /* 0x000000ff09097210 */ /* 0x000fc40007ffe1ff */
[----:B------:R-:W-:Y:S02]  /*1870*/  SHF.L.U32 R8, R7, R8, RZ ;  /* 0x0000000807087219 */ /* 0x000fe400000006ff */
[----:B------:R-:W-:Y:S02]  /*1880*/  FSETP.NEU.FTZ.AND P0, PT, R5, R6, PT ;  /* 0x000000060500720b */ /* 0x000fe40003f1d000 */
[----:B------:R-:W-:Y:S02]  /*1890*/  SEL R6, R9, RZ, P2 ;  /* 0x000000ff09067207 */ /* 0x000fe40001000000 */
[----:B------:R-:W-:Y:S02]  /*18a0*/  ISETP.NE.AND P1, PT, R8, RZ, P1 ;  /* 0x000000ff0800720c */ /* 0x000fe40000f25270 */
[----:B------:R-:W-:Y:S02]  /*18b0*/  SHF.R.U32.HI R6, RZ, R6, R7 ;  /* 0x00000006ff067219 */ /* 0x000fe40000011607 */
[----:B------:R-:W-:-:S02]  /*18c0*/  PLOP3.LUT P0, PT, P0, P1, PT, 0xf8, 0x8f ;  /* 0x00000000008f781c */ /* 0x000fc40000703f70 */
[----:B------:R-:W-:Y:S02]  /*18d0*/  SHF.R.U32.HI R8, RZ, 0x1, R6 ;  /* 0x00000001ff087819 */ /* 0x000fe40000011606 */
[----:B------:R-:W-:-:S04]  /*18e0*/  SEL R5, RZ, 0x1, !P0 ;  /* 0x00000001ff057807 */ /* 0x000fc80004000000 */
[----:B------:R-:W-:-:S04]  /*18f0*/  LOP3.LUT R5, R5, 0x1, R8, 0xf8, !PT ;  /* 0x0000000105057812 */ /* 0x000fc800078ef808 */
[----:B------:R-:W-:-:S04]  /*1900*/  LOP3.LUT R5, R5, R6, RZ, 0xc0, !PT ;  /* 0x0000000605057212 */ /* 0x000fc800078ec0ff */
[----:B------:R-:W-:-:S04]  /*1910*/  IADD3 R5, PT, PT, R8, R5, RZ ;  /* 0x0000000508057210 */ /* 0x000fc80007ffe0ff */
[----:B------:R-:W-:Y:S01]  /*1920*/  LOP3.LUT R2, R5, R2, RZ, 0xfc, !PT ;  /* 0x0000000205027212 */ /* 0x000fe200078efcff */
[----:B------:R-:W-:Y:S06]  /*1930*/  BRA `(.L_x_11) ;  /* 0x0000000000347947 */ /* 0x000fec0003800000 */
.L_x_10:
[----:B------:R-:W-:-:S04]  /*1940*/  LOP3.LUT R2, R2, 0x80000000, RZ, 0xc0, !PT ;  /* 0x8000000002027812 */ /* 0x000fc800078ec0ff */
[----:B------:R-:W-:Y:S01]  /*1950*/  LOP3.LUT R2, R2, 0x7f800000, RZ, 0xfc, !PT ;  /* 0x7f80000002027812 */ /* 0x000fe200078efcff */
[----:B------:R-:W-:Y:S06]  /*1960*/  BRA `(.L_x_11) ;  /* 0x0000000000287947 */ /* 0x000fec0003800000 */
.L_x_9:
[----:B------:R-:W-:Y:S01]  /*1970*/  LEA R2, R7, R2, 0x17 ;  /* 0x0000000207027211 */ /* 0x000fe200078eb8ff */
[----:B------:R-:W-:Y:S06]  /*1980*/  BRA `(.L_x_11) ;  /* 0x0000000000207947 */ /* 0x000fec0003800000 */
.L_x_8:
[----:B------:R-:W-:-:S04]  /*1990*/  LOP3.LUT R2, R5, 0x80000000, R2, 0x48, !PT ;  /* 0x8000000005027812 */ /* 0x000fc800078e4802 */
[----:B------:R-:W-:Y:S01]  /*19a0*/  LOP3.LUT R2, R2, 0x7f800000, RZ, 0xfc, !PT ;  /* 0x7f80000002027812 */ /* 0x000fe200078efcff */
[----:B------:R-:W-:Y:S06]  /*19b0*/  BRA `(.L_x_11) ;  /* 0x0000000000147947 */ /* 0x000fec0003800000 */
.L_x_7:
[----:B------:R-:W-:Y:S01]  /*19c0*/  LOP3.LUT R2, R5, 0x80000000, R2, 0x48, !PT ;  /* 0x8000000005027812 */ /* 0x000fe200078e4802 */
[----:B------:R-:W-:Y:S06]  /*19d0*/  BRA `(.L_x_11) ;  /* 0x00000000000c7947 */ /* 0x000fec0003800000 */
.L_x_6:
[----:B------:R-:W0:Y:S01]  /*19e0*/  MUFU.RSQ R2, -QNAN ;  /* 0xffc0000000027908 */ /* 0x000e220000001400 */
[----:B------:R-:W-:Y:S05]  /*19f0*/  BRA `(.L_x_11) ;  /* 0x0000000000047947 */ /* 0x000fea0003800000 */
.L_x_5:
[----:B------:R-:W-:-:S07]  /*1a00*/  FADD.FTZ R2, R2, R5 ;  /* 0x0000000502027221 */ /* 0x000fce0000010000 */
.L_x_11:
[----:B------:R-:W-:-:S04]  /*1a10*/  HFMA2 R5, -RZ, RZ, 0, 0 ;  /* 0x00000000ff057431 */ /* 0x000fc800000001ff */
[----:B0-----:R-:W-:Y:S05]  /*1a20*/  RET.REL.NODEC R4 `(_Z10kernel_ddcPfS_S_fS_S_) ;  /* 0xffffffe404747950 */ /* 0x001fea0003c3ffff */
.L_x_12:
[----:B------:R-:W-:-:S00]  /*1a30*/  BRA `(.L_x_12) ;  /* 0xfffffffc00fc7947 */ /* 0x000fc0000383ffff */
[----:B------:R-:W-:-:S00]  /*1a40*/  NOP ;  /* 0x0000000000007918 */ /* 0x000fc00000000000 */
        /* <DEDUP_REMOVED lines=11> */
.L_x_13:


//--------------------- .nv.shared._Z10kernel_ddcPfS_S_fS_S_ --------------------------
	.section	.nv.shared._Z10kernel_ddcPfS_S_fS_S_,"aw",@nobits
	.sectionflags	@""
	.align	4
.nv.shared._Z10kernel_ddcPfS_S_fS_S_:
	.zero		2048


//--------------------- .nv.shared.reserved.0     --------------------------
	.section	.nv.shared.reserved.0,"aw",@nobits
	.weak		__nv_reservedSMEM_offset_0_alias
	.size		__nv_reservedSMEM_offset_0_alias, 0, 64
	.other		__nv_reservedSMEM_offset_0_alias,@"STO_CUDA_RESERVED_SHARED STV_DEFAULT"
__nv_reservedSMEM_offset_0_alias:
	.zero		0
	.zero		64


//--------------------- .nv.global                --------------------------
	.section	.nv.global,"aw",@nobits
	.align	4
.nv.global:
	.type		mixed_data_re,@object
	.size		mixed_data_re,(mixed_data_im - mixed_data_re)
mixed_data_re:
	.zero		263168
	.type		mixed_data_im,@object
	.size		mixed_data_im,(.L_1 - mixed_data_im)
mixed_data_im:
	.zero		263168
.L_1:


//--------------------- .nv.constant0._Z10kernel_ddcPfS_S_fS_S_ --------------------------
	.section	.nv.constant0._Z10kernel_ddcPfS_S_fS_S_,"a",@progbits
	.sectionflags	@""
	.align	4
.nv.constant0._Z10kernel_ddcPfS_S_fS_S_:
	.zero		944


//--------------------- SYMBOLS --------------------------

	.type		.nv.reservedSmem.offset0,@object
	.size		.nv.reservedSmem.offset0,0x4
	.type		.nv.reservedSmem.cap,@object
	.size		.nv.reservedSmem.cap,0x4
